//
// Generated by NVIDIA NVVM Compiler
//
// Compiler Build ID: CL-36424714
// Cuda compilation tools, release 13.0, V13.0.88
// Based on NVVM 20.0.0
//

.version 9.0
.target sm_100
.address_size 64

	// .globl	_Z29update_struct_do_compute_flux12UpdateStruct

.visible .entry _Z29update_struct_do_compute_flux12UpdateStruct(
	.param .align 8 .b8 _Z29update_struct_do_compute_flux12UpdateStruct_param_0[48]
)
{
	.reg .pred 	%p<5>;
	.reg .b32 	%r<17>;
	.reg .b64 	%rd<12>;
	.reg .b64 	%fd<82>;

	ld.param.u64 	%rd3, [_Z29update_struct_do_compute_flux12UpdateStruct_param_0+40];
	ld.param.u64 	%rd1, [_Z29update_struct_do_compute_flux12UpdateStruct_param_0+24];
	ld.param.u32 	%r1, [_Z29update_struct_do_compute_flux12UpdateStruct_param_0];
	mov.u32 	%r2, %ctaid.x;
	mov.u32 	%r3, %ntid.x;
	mov.u32 	%r4, %tid.x;
	mad.lo.s32 	%r5, %r2, %r3, %r4;
	setp.gt.s32 	%p1, %r5, %r1;
	@%p1 bra 	$L__BB0_2;
	cvta.to.global.u64 	%rd4, %rd1;
	mov.u32 	%r6, %ctaid.x;
	mov.u32 	%r7, %ntid.x;
	mov.u32 	%r8, %tid.x;
	mad.lo.s32 	%r9, %r6, %r7, %r8;
	max.u32 	%r10, %r9, 1;
	shl.b32 	%r11, %r10, 2;
	setp.eq.s32 	%p2, %r9, %r1;
	selp.s32 	%r12, -1, 0, %p2;
	add.s32 	%r13, %r9, %r12;
	add.s32 	%r14, %r11, -4;
	mul.wide.s32 	%rd5, %r14, 8;
	add.s64 	%rd6, %rd4, %rd5;
	shl.b32 	%r15, %r13, 2;
	mul.wide.s32 	%rd7, %r15, 8;
	add.s64 	%rd8, %rd4, %rd7;
	ld.global.f64 	%fd3, [%rd6];
	ld.global.f64 	%fd4, [%rd6+8];
	ld.global.f64 	%fd5, [%rd6+16];
	ld.global.f64 	%fd6, [%rd6+24];
	mul.f64 	%fd7, %fd3, %fd4;
	mul.f64 	%fd8, %fd3, %fd5;
	mul.f64 	%fd9, %fd3, 0d3FE0000000000000;
	mul.f64 	%fd10, %fd5, %fd5;
	fma.rn.f64 	%fd11, %fd4, %fd4, %fd10;
	div.rn.f64 	%fd12, %fd6, 0d3FE5555555555556;
	fma.rn.f64 	%fd13, %fd9, %fd11, %fd12;
	ld.global.f64 	%fd14, [%rd8];
	ld.global.f64 	%fd15, [%rd8+8];
	ld.global.f64 	%fd16, [%rd8+16];
	ld.global.f64 	%fd17, [%rd8+24];
	mul.f64 	%fd18, %fd14, %fd15;
	mul.f64 	%fd19, %fd14, %fd16;
	mul.f64 	%fd20, %fd14, 0d3FE0000000000000;
	mul.f64 	%fd21, %fd16, %fd16;
	fma.rn.f64 	%fd22, %fd15, %fd15, %fd21;
	div.rn.f64 	%fd23, %fd17, 0d3FE5555555555556;
	fma.rn.f64 	%fd24, %fd20, %fd22, %fd23;
	fma.rn.f64 	%fd25, %fd4, %fd7, %fd6;
	mul.f64 	%fd26, %fd4, %fd8;
	fma.rn.f64 	%fd27, %fd6, 0d0000000000000000, %fd26;
	mul.f64 	%fd28, %fd4, %fd13;
	fma.rn.f64 	%fd29, %fd4, %fd6, %fd28;
	fma.rn.f64 	%fd30, %fd15, %fd18, %fd17;
	mul.f64 	%fd31, %fd15, %fd19;
	fma.rn.f64 	%fd32, %fd17, 0d0000000000000000, %fd31;
	mul.f64 	%fd33, %fd15, %fd24;
	fma.rn.f64 	%fd34, %fd15, %fd17, %fd33;
	mul.f64 	%fd35, %fd6, 0d3FFAAAAAAAAAAAAB;
	div.rn.f64 	%fd36, %fd35, %fd3;
	sqrt.rn.f64 	%fd37, %fd36;
	sub.f64 	%fd38, %fd4, %fd37;
	add.f64 	%fd39, %fd4, %fd37;
	mul.f64 	%fd40, %fd17, 0d3FFAAAAAAAAAAAAB;
	div.rn.f64 	%fd41, %fd40, %fd14;
	sqrt.rn.f64 	%fd42, %fd41;
	sub.f64 	%fd43, %fd15, %fd42;
	add.f64 	%fd44, %fd15, %fd42;
	min.f64 	%fd45, %fd43, 0d0000000000000000;
	setp.lt.f64 	%p3, %fd38, %fd45;
	selp.f64 	%fd46, %fd38, %fd45, %p3;
	max.f64 	%fd47, %fd44, 0d0000000000000000;
	setp.gt.f64 	%p4, %fd39, %fd47;
	selp.f64 	%fd48, %fd39, %fd47, %p4;
	sub.f64 	%fd49, %fd48, %fd46;
	shl.b32 	%r16, %r9, 2;
	cvta.to.global.u64 	%rd9, %rd3;
	mul.f64 	%fd50, %fd48, %fd7;
	mul.f64 	%fd51, %fd46, %fd18;
	sub.f64 	%fd52, %fd50, %fd51;
	sub.f64 	%fd53, %fd3, %fd14;
	mul.f64 	%fd54, %fd48, %fd53;
	mul.f64 	%fd55, %fd46, %fd54;
	sub.f64 	%fd56, %fd52, %fd55;
	div.rn.f64 	%fd57, %fd56, %fd49;
	mul.wide.s32 	%rd10, %r16, 8;
	add.s64 	%rd11, %rd9, %rd10;
	st.global.f64 	[%rd11], %fd57;
	mul.f64 	%fd58, %fd48, %fd25;
	mul.f64 	%fd59, %fd46, %fd30;
	sub.f64 	%fd60, %fd58, %fd59;
	sub.f64 	%fd61, %fd7, %fd18;
	mul.f64 	%fd62, %fd48, %fd61;
	mul.f64 	%fd63, %fd46, %fd62;
	sub.f64 	%fd64, %fd60, %fd63;
	div.rn.f64 	%fd65, %fd64, %fd49;
	st.global.f64 	[%rd11+8], %fd65;
	mul.f64 	%fd66, %fd48, %fd27;
	mul.f64 	%fd67, %fd46, %fd32;
	sub.f64 	%fd68, %fd66, %fd67;
	sub.f64 	%fd69, %fd8, %fd19;
	mul.f64 	%fd70, %fd48, %fd69;
	mul.f64 	%fd71, %fd46, %fd70;
	sub.f64 	%fd72, %fd68, %fd71;
	div.rn.f64 	%fd73, %fd72, %fd49;
	st.global.f64 	[%rd11+16], %fd73;
	mul.f64 	%fd74, %fd48, %fd29;
	mul.f64 	%fd75, %fd46, %fd34;
	sub.f64 	%fd76, %fd74, %fd75;
	sub.f64 	%fd77, %fd13, %fd24;
	mul.f64 	%fd78, %fd48, %fd77;
	mul.f64 	%fd79, %fd46, %fd78;
	sub.f64 	%fd80, %fd76, %fd79;
	div.rn.f64 	%fd81, %fd80, %fd49;
	st.global.f64 	[%rd11+24], %fd81;
$L__BB0_2:
	ret;

}
	// .globl	_Z29update_struct_do_advance_cons12UpdateStructd
.visible .entry _Z29update_struct_do_advance_cons12UpdateStructd(
	.param .align 8 .b8 _Z29update_struct_do_advance_cons12UpdateStructd_param_0[48],
	.param .f64 _Z29update_struct_do_advance_cons12UpdateStructd_param_1
)
{
	.reg .pred 	%p<2>;
	.reg .b32 	%r<8>;
	.reg .b64 	%rd<9>;
	.reg .b64 	%fd<35>;

	ld.param.u64 	%rd3, [_Z29update_struct_do_advance_cons12UpdateStructd_param_0+40];
	ld.param.u64 	%rd2, [_Z29update_struct_do_advance_cons12UpdateStructd_param_0+32];
	ld.param.f64 	%fd2, [_Z29update_struct_do_advance_cons12UpdateStructd_param_0+16];
	ld.param.f64 	%fd1, [_Z29update_struct_do_advance_cons12UpdateStructd_param_0+8];
	ld.param.u32 	%r3, [_Z29update_struct_do_advance_cons12UpdateStructd_param_0];
	ld.param.f64 	%fd3, [_Z29update_struct_do_advance_cons12UpdateStructd_param_1];
	mov.u32 	%r4, %ctaid.x;
	mov.u32 	%r5, %ntid.x;
	mov.u32 	%r6, %tid.x;
	mad.lo.s32 	%r2, %r4, %r5, %r6;
	setp.ge.s32 	%p1, %r2, %r3;
	@%p1 bra 	$L__BB1_2;
	cvta.to.global.u64 	%rd4, %rd3;
	cvta.to.global.u64 	%rd5, %rd2;
	sub.f64 	%fd4, %fd2, %fd1;
	cvt.rn.f64.s32 	%fd5, %r3;
	div.rn.f64 	%fd6, %fd4, %fd5;
	shl.b32 	%r7, %r2, 2;
	mul.wide.s32 	%rd6, %r7, 8;
	add.s64 	%rd7, %rd4, %rd6;
	ld.global.f64 	%fd7, [%rd7+32];
	ld.global.f64 	%fd8, [%rd7];
	sub.f64 	%fd9, %fd7, %fd8;
	mul.f64 	%fd10, %fd3, %fd9;
	div.rn.f64 	%fd11, %fd10, %fd6;
	add.s64 	%rd8, %rd5, %rd6;
	ld.global.f64 	%fd12, [%rd8];
	sub.f64 	%fd13, %fd12, %fd11;
	st.global.f64 	[%rd8], %fd13;
	ld.global.f64 	%fd14, [%rd7+40];
	ld.global.f64 	%fd15, [%rd7+8];
	sub.f64 	%fd16, %fd14, %fd15;
	mul.f64 	%fd17, %fd3, %fd16;
	div.rn.f64 	%fd18, %fd17, %fd6;
	ld.global.f64 	%fd19, [%rd8+8];
	sub.f64 	%fd20, %fd19, %fd18;
	st.global.f64 	[%rd8+8], %fd20;
	ld.global.f64 	%fd21, [%rd7+48];
	ld.global.f64 	%fd22, [%rd7+16];
	sub.f64 	%fd23, %fd21, %fd22;
	mul.f64 	%fd24, %fd3, %fd23;
	div.rn.f64 	%fd25, %fd24, %fd6;
	ld.global.f64 	%fd26, [%rd8+16];
	sub.f64 	%fd27, %fd26, %fd25;
	st.global.f64 	[%rd8+16], %fd27;
	ld.global.f64 	%fd28, [%rd7+56];
	ld.global.f64 	%fd29, [%rd7+24];
	sub.f64 	%fd30, %fd28, %fd29;
	mul.f64 	%fd31, %fd3, %fd30;
	div.rn.f64 	%fd32, %fd31, %fd6;
	ld.global.f64 	%fd33, [%rd8+24];
	sub.f64 	%fd34, %fd33, %fd32;
	st.global.f64 	[%rd8+24], %fd34;
$L__BB1_2:
	ret;

}
	// .globl	_Z29update_struct_do_cons_to_prim12UpdateStruct
.visible .entry _Z29update_struct_do_cons_to_prim12UpdateStruct(
	.param .align 8 .b8 _Z29update_struct_do_cons_to_prim12UpdateStruct_param_0[48]
)
{
	.reg .pred 	%p<2>;
	.reg .b32 	%r<7>;
	.reg .b64 	%rd<9>;
	.reg .b64 	%fd<14>;

	ld.param.u64 	%rd2, [_Z29update_struct_do_cons_to_prim12UpdateStruct_param_0+32];
	ld.param.u64 	%rd1, [_Z29update_struct_do_cons_to_prim12UpdateStruct_param_0+24];
	ld.param.u32 	%r2, [_Z29update_struct_do_cons_to_prim12UpdateStruct_param_0];
	mov.u32 	%r3, %ctaid.x;
	mov.u32 	%r4, %ntid.x;
	mov.u32 	%r5, %tid.x;
	mad.lo.s32 	%r1, %r3, %r4, %r5;
	setp.ge.s32 	%p1, %r1, %r2;
	@%p1 bra 	$L__BB2_2;
	cvta.to.global.u64 	%rd4, %rd2;
	cvta.to.global.u64 	%rd5, %rd1;
	shl.b32 	%r6, %r1, 2;
	mul.wide.s32 	%rd6, %r6, 8;
	add.s64 	%rd7, %rd4, %rd6;
	add.s64 	%rd8, %rd5, %rd6;
	ld.global.f64 	%fd3, [%rd7];
	ld.global.f64 	%fd4, [%rd7+8];
	ld.global.f64 	%fd5, [%rd7+16];
	ld.global.f64 	%fd6, [%rd7+24];
	div.rn.f64 	%fd7, %fd4, %fd3;
	div.rn.f64 	%fd8, %fd5, %fd3;
	mul.f64 	%fd9, %fd3, 0dBFE0000000000000;
	mul.f64 	%fd10, %fd8, %fd8;
	fma.rn.f64 	%fd11, %fd7, %fd7, %fd10;
	fma.rn.f64 	%fd12, %fd9, %fd11, %fd6;
	mul.f64 	%fd13, %fd12, 0d3FE5555555555556;
	st.global.f64 	[%rd8], %fd3;
	st.global.f64 	[%rd8+8], %fd7;
	st.global.f64 	[%rd8+16], %fd8;
	st.global.f64 	[%rd8+24], %fd13;
$L__BB2_2:
	ret;

}


// ===== COMPILED SASS (sm_100) =====

	.target	sm_100

	.elftype	@"ET_EXEC"


//--------------------- .note.nv.tkinfo           --------------------------
	.section	.note.nv.tkinfo,"",@"SHT_NOTE"
	.sectionflags	@"SHF_NOTE_NV_TKINFO"
	.tkinfo
        /*0018*/ 	.word	0x00000002
        /*0030*/ 	.string	""
        /*0030*/ 	.string	"ptxas"
        /*0030*/ 	.string	"Cuda compilation tools, release 13.0, V13.0.88"
        /*0030*/ 	.string	"Build cuda_13.0.r13.0/compiler.36424714_0"
        /*0030*/ 	.string	"-arch sm_100 -m 64 "



//--------------------- .note.nv.cuinfo           --------------------------
	.section	.note.nv.cuinfo,"",@"SHT_NOTE"
	.sectionflags	@"SHF_NOTE_NV_CUINFO"
        /*0018*/ 	.short	0x0002
        /*001a*/ 	.short	0x0064
        /*001c*/ 	.short	0x0082
	.zero		2


//--------------------- .nv.info                  --------------------------
	.section	.nv.info,"",@"SHT_CUDA_INFO"
	.align	4


	//----- nvinfo : EIATTR_REGCOUNT
	.align		4
        /*0000*/ 	.byte	0x04, 0x2f
        /*0002*/ 	.short	(.L_1 - .L_0)
	.align		4
.L_0:
        /*0004*/ 	.word	index@(_Z29update_struct_do_compute_flux12UpdateStruct)
        /*0008*/ 	.word	0x0000003e


	//----- nvinfo : EIATTR_FRAME_SIZE
	.align		4
.L_1:
        /*000c*/ 	.byte	0x04, 0x11
        /*000e*/ 	.short	(.L_3 - .L_2)
	.align		4
.L_2:
        /*0010*/ 	.word	index@($__internal_3_$__cuda_sm20_dsqrt_rn_f64_mediumpath_v1)
        /*0014*/ 	.word	0x00000000


	//----- nvinfo : EIATTR_FRAME_SIZE
	.align		4
.L_3:
        /*0018*/ 	.byte	0x04, 0x11
        /*001a*/ 	.short	(.L_5 - .L_4)
	.align		4
.L_4:
        /*001c*/ 	.word	index@($__internal_2_$__cuda_sm20_div_rn_f64_full)
        /*0020*/ 	.word	0x00000000


	//----- nvinfo : EIATTR_FRAME_SIZE
	.align		4
.L_5:
        /*0024*/ 	.byte	0x04, 0x11
        /*0026*/ 	.short	(.L_7 - .L_6)
	.align		4
.L_6:
        /*0028*/ 	.word	index@(_Z29update_struct_do_compute_flux12UpdateStruct)
        /*002c*/ 	.word	0x00000000


	//----- nvinfo : EIATTR_REGCOUNT
	.align		4
.L_7:
        /*0030*/ 	.byte	0x04, 0x2f
        /*0032*/ 	.short	(.L_9 - .L_8)
	.align		4
.L_8:
        /*0034*/ 	.word	index@(_Z29update_struct_do_advance_cons12UpdateStructd)
        /*0038*/ 	.word	0x0000001d


	//----- nvinfo : EIATTR_FRAME_SIZE
	.align		4
.L_9:
        /*003c*/ 	.byte	0x04, 0x11
        /*003e*/ 	.short	(.L_11 - .L_10)
	.align		4
.L_10:
        /*0040*/ 	.word	index@($__internal_1_$__cuda_sm20_div_rn_f64_full)
        /*0044*/ 	.word	0x00000000


	//----- nvinfo : EIATTR_FRAME_SIZE
	.align		4
.L_11:
        /*0048*/ 	.byte	0x04, 0x11
        /*004a*/ 	.short	(.L_13 - .L_12)
	.align		4
.L_12:
        /*004c*/ 	.word	index@(_Z29update_struct_do_advance_cons12UpdateStructd)
        /*0050*/ 	.word	0x00000000


	//----- nvinfo : EIATTR_REGCOUNT
	.align		4
.L_13:
        /*0054*/ 	.byte	0x04, 0x2f
        /*0056*/ 	.short	(.L_15 - .L_14)
	.align		4
.L_14:
        /*0058*/ 	.word	index@(_Z29update_struct_do_cons_to_prim12UpdateStruct)
        /*005c*/ 	.word	0x00000020


	//----- nvinfo : EIATTR_FRAME_SIZE
	.align		4
.L_15:
        /*0060*/ 	.byte	0x04, 0x11
        /*0062*/ 	.short	(.L_17 - .L_16)
	.align		4
.L_16:
        /*0064*/ 	.word	index@($__internal_0_$__cuda_sm20_div_rn_f64_full)
        /*0068*/ 	.word	0x00000000


	//----- nvinfo : EIATTR_FRAME_SIZE
	.align		4
.L_17:
        /*006c*/ 	.byte	0x04, 0x11
        /*006e*/ 	.short	(.L_19 - .L_18)
	.align		4
.L_18:
        /*0070*/ 	.word	index@(_Z29update_struct_do_cons_to_prim12UpdateStruct)
        /*0074*/ 	.word	0x00000000


	//----- nvinfo : EIATTR_MIN_STACK_SIZE
	.align		4
.L_19:
        /*0078*/ 	.byte	0x04, 0x12
        /*007a*/ 	.short	(.L_21 - .L_20)
	.align		4
.L_20:
        /*007c*/ 	.word	index@(_Z29update_struct_do_cons_to_prim12UpdateStruct)
        /*0080*/ 	.word	0x00000000


	//----- nvinfo : EIATTR_MIN_STACK_SIZE
	.align		4
.L_21:
        /*0084*/ 	.byte	0x04, 0x12
        /*0086*/ 	.short	(.L_23 - .L_22)
	.align		4
.L_22:
        /*0088*/ 	.word	index@(_Z29update_struct_do_advance_cons12UpdateStructd)
        /*008c*/ 	.word	0x00000000


	//----- nvinfo : EIATTR_MIN_STACK_SIZE
	.align		4
.L_23:
        /*0090*/ 	.byte	0x04, 0x12
        /*0092*/ 	.short	(.L_25 - .L_24)
	.align		4
.L_24:
        /*0094*/ 	.word	index@(_Z29update_struct_do_compute_flux12UpdateStruct)
        /*0098*/ 	.word	0x00000000
.L_25:


//--------------------- .nv.compat                --------------------------
	.section	.nv.compat,"",@"SHT_CUDA_COMPAT_INFO"
	.align	4
        /*0000*/ 	.byte	0x02, 0x09, 0x00, 0x00, 0x02, 0x02, 0x01, 0x00, 0x02, 0x05, 0x05, 0x00, 0x03, 0x07, 0x01, 0x01
        /*0010*/ 	.byte	0x02, 0x03, 0x00, 0x00, 0x02, 0x06, 0x01, 0x00, 0x04, 0x0b, 0x08, 0x00, 0x01, 0x00, 0x00, 0x00
        /*0020*/ 	.byte	0x00, 0x00, 0x00, 0x00


//--------------------- .nv.info._Z29update_struct_do_cons_to_prim12UpdateStruct --------------------------
	.section	.nv.info._Z29update_struct_do_cons_to_prim12UpdateStruct,"",@"SHT_CUDA_INFO"
	.sectionflags	@""
	.align	4


	//----- nvinfo : EIATTR_CUDA_API_VERSION
	.align		4
        /*0000*/ 	.byte	0x04, 0x37
        /*0002*/ 	.short	(.L_27 - .L_26)
.L_26:
        /*0004*/ 	.word	0x00000082


	//----- nvinfo : EIATTR_KPARAM_INFO
	.align		4
.L_27:
        /*0008*/ 	.byte	0x04, 0x17
        /*000a*/ 	.short	(.L_29 - .L_28)
.L_28:
        /*000c*/ 	.word	0x00000000
        /*0010*/ 	.short	0x0000
        /*0012*/ 	.short	0x0000
        /*0014*/ 	.byte	0x00, 0xf0, 0xc1, 0x00


	//----- nvinfo : EIATTR_SPARSE_MMA_MASK
	.align		4
.L_29:
        /*0018*/ 	.byte	0x03, 0x50
        /*001a*/ 	.short	0x0000


	//----- nvinfo : EIATTR_MAXREG_COUNT
	.align		4
        /*001c*/ 	.byte	0x03, 0x1b
        /*001e*/ 	.short	0x00ff


	//----- nvinfo : EIATTR_MERCURY_ISA_VERSION
	.align		4
        /*0020*/ 	.byte	0x03, 0x5f
        /*0022*/ 	.short	0x0101


	//----- nvinfo : EIATTR_VRC_CTA_INIT_COUNT
	.align		4
        /*0024*/ 	.byte	0x02, 0x4a
	.zero		1
	.zero		1


	//----- nvinfo : EIATTR_EXIT_INSTR_OFFSETS
	.align		4
        /*0028*/ 	.byte	0x04, 0x1c
        /*002a*/ 	.short	(.L_31 - .L_30)


	//   ....[0]....
.L_30:
        /*002c*/ 	.word	0x00000070


	//   ....[1]....
        /*0030*/ 	.word	0x000004b0


	//----- nvinfo : EIATTR_CRS_STACK_SIZE
	.align		4
.L_31:
        /*0034*/ 	.byte	0x04, 0x1e
        /*0036*/ 	.short	(.L_33 - .L_32)
.L_32:
        /*0038*/ 	.word	0x00000000


	//----- nvinfo : EIATTR_CBANK_PARAM_SIZE
	.align		4
.L_33:
        /*003c*/ 	.byte	0x03, 0x19
        /*003e*/ 	.short	0x0030


	//----- nvinfo : EIATTR_PARAM_CBANK
	.align		4
        /*0040*/ 	.byte	0x04, 0x0a
        /*0042*/ 	.short	(.L_35 - .L_34)
	.align		4
.L_34:
        /*0044*/ 	.word	index@(.nv.constant0._Z29update_struct_do_cons_to_prim12UpdateStruct)
        /*0048*/ 	.short	0x0380
        /*004a*/ 	.short	0x0030


	//----- nvinfo : EIATTR_SW_WAR
	.align		4
.L_35:
        /*004c*/ 	.byte	0x04, 0x36
        /*004e*/ 	.short	(.L_37 - .L_36)
.L_36:
        /*0050*/ 	.word	0x00000008
.L_37:


//--------------------- .nv.info._Z29update_struct_do_advance_cons12UpdateStructd --------------------------
	.section	.nv.info._Z29update_struct_do_advance_cons12UpdateStructd,"",@"SHT_CUDA_INFO"
	.sectionflags	@""
	.align	4


	//----- nvinfo : EIATTR_CUDA_API_VERSION
	.align		4
        /*0000*/ 	.byte	0x04, 0x37
        /*0002*/ 	.short	(.L_39 - .L_38)
.L_38:
        /*0004*/ 	.word	0x00000082


	//----- nvinfo : EIATTR_KPARAM_INFO
	.align		4
.L_39:
        /*0008*/ 	.byte	0x04, 0x17
        /*000a*/ 	.short	(.L_41 - .L_40)
.L_40:
        /*000c*/ 	.word	0x00000000
        /*0010*/ 	.short	0x0001
        /*0012*/ 	.short	0x0030
        /*0014*/ 	.byte	0x00, 0xf0, 0x21, 0x00


	//----- nvinfo : EIATTR_KPARAM_INFO
	.align		4
.L_41:
        /*0018*/ 	.byte	0x04, 0x17
        /*001a*/ 	.short	(.L_43 - .L_42)
.L_42:
        /*001c*/ 	.word	0x00000000
        /*0020*/ 	.short	0x0000
        /*0022*/ 	.short	0x0000
        /*0024*/ 	.byte	0x00, 0xf0, 0xc1, 0x00


	//----- nvinfo : EIATTR_SPARSE_MMA_MASK
	.align		4
.L_43:
        /*0028*/ 	.byte	0x03, 0x50
        /*002a*/ 	.short	0x0000


	//----- nvinfo : EIATTR_MAXREG_COUNT
	.align		4
        /*002c*/ 	.byte	0x03, 0x1b
        /*002e*/ 	.short	0x00ff


	//----- nvinfo : EIATTR_MERCURY_ISA_VERSION
	.align		4
        /*0030*/ 	.byte	0x03, 0x5f
        /*0032*/ 	.short	0x0101


	//----- nvinfo : EIATTR_VRC_CTA_INIT_COUNT
	.align		4
        /*0034*/ 	.byte	0x02, 0x4a
	.zero		1
	.zero		1


	//----- nvinfo : EIATTR_EXIT_INSTR_OFFSETS
	.align		4
        /*0038*/ 	.byte	0x04, 0x1c
        /*003a*/ 	.short	(.L_45 - .L_44)


	//   ....[0]....
.L_44:
        /*003c*/ 	.word	0x00000070


	//   ....[1]....
        /*0040*/ 	.word	0x000009e0


	//----- nvinfo : EIATTR_CRS_STACK_SIZE
	.align		4
.L_45:
        /*0044*/ 	.byte	0x04, 0x1e
        /*0046*/ 	.short	(.L_47 - .L_46)
.L_46:
        /*0048*/ 	.word	0x00000000


	//----- nvinfo : EIATTR_CBANK_PARAM_SIZE
	.align		4
.L_47:
        /*004c*/ 	.byte	0x03, 0x19
        /*004e*/ 	.short	0x0038


	//----- nvinfo : EIATTR_PARAM_CBANK
	.align		4
        /*0050*/ 	.byte	0x04, 0x0a
        /*0052*/ 	.short	(.L_49 - .L_48)
	.align		4
.L_48:
        /*0054*/ 	.word	index@(.nv.constant0._Z29update_struct_do_advance_cons12UpdateStructd)
        /*0058*/ 	.short	0x0380
        /*005a*/ 	.short	0x0038


	//----- nvinfo : EIATTR_SW_WAR
	.align		4
.L_49:
        /*005c*/ 	.byte	0x04, 0x36
        /*005e*/ 	.short	(.L_51 - .L_50)
.L_50:
        /*0060*/ 	.word	0x00000008
.L_51:


//--------------------- .nv.info._Z29update_struct_do_compute_flux12UpdateStruct --------------------------
	.section	.nv.info._Z29update_struct_do_compute_flux12UpdateStruct,"",@"SHT_CUDA_INFO"
	.sectionflags	@""
	.align	4


	//----- nvinfo : EIATTR_CUDA_API_VERSION
	.align		4
        /*0000*/ 	.byte	0x04, 0x37
        /*0002*/ 	.short	(.L_53 - .L_52)
.L_52:
        /*0004*/ 	.word	0x00000082


	//----- nvinfo : EIATTR_KPARAM_INFO
	.align		4
.L_53:
        /*0008*/ 	.byte	0x04, 0x17
        /*000a*/ 	.short	(.L_55 - .L_54)
.L_54:
        /*000c*/ 	.word	0x00000000
        /*0010*/ 	.short	0x0000
        /*0012*/ 	.short	0x0000
        /*0014*/ 	.byte	0x00, 0xf0, 0xc1, 0x00


	//----- nvinfo : EIATTR_SPARSE_MMA_MASK
	.align		4
.L_55:
        /*0018*/ 	.byte	0x03, 0x50
        /*001a*/ 	.short	0x0000


	//----- nvinfo : EIATTR_MAXREG_COUNT
	.align		4
        /*001c*/ 	.byte	0x03, 0x1b
        /*001e*/ 	.short	0x00ff


	//----- nvinfo : EIATTR_MERCURY_ISA_VERSION
	.align		4
        /*0020*/ 	.byte	0x03, 0x5f
        /*0022*/ 	.short	0x0101


	//----- nvinfo : EIATTR_VRC_CTA_INIT_COUNT
	.align		4
        /*0024*/ 	.byte	0x02, 0x4a
	.zero		1
	.zero		1


	//----- nvinfo : EIATTR_EXIT_INSTR_OFFSETS
	.align		4
        /*0028*/ 	.byte	0x04, 0x1c
        /*002a*/ 	.short	(.L_57 - .L_56)


	//   ....[0]....
.L_56:
        /*002c*/ 	.word	0x00000070


	//   ....[1]....
        /*0030*/ 	.word	0x000014b0


	//----- nvinfo : EIATTR_CRS_STACK_SIZE
	.align		4
.L_57:
        /*0034*/ 	.byte	0x04, 0x1e
        /*0036*/ 	.short	(.L_59 - .L_58)
.L_58:
        /*0038*/ 	.word	0x00000000


	//----- nvinfo : EIATTR_CBANK_PARAM_SIZE
	.align		4
.L_59:
        /*003c*/ 	.byte	0x03, 0x19
        /*003e*/ 	.short	0x0030


	//----- nvinfo : EIATTR_PARAM_CBANK
	.align		4
        /*0040*/ 	.byte	0x04, 0x0a
        /*0042*/ 	.short	(.L_61 - .L_60)
	.align		4
.L_60:
        /*0044*/ 	.word	index@(.nv.constant0._Z29update_struct_do_compute_flux12UpdateStruct)
        /*0048*/ 	.short	0x0380
        /*004a*/ 	.short	0x0030


	//----- nvinfo : EIATTR_SW_WAR
	.align		4
.L_61:
        /*004c*/ 	.byte	0x04, 0x36
        /*004e*/ 	.short	(.L_63 - .L_62)
.L_62:
        /*0050*/ 	.word	0x00000008
.L_63:


//--------------------- .nv.callgraph             --------------------------
	.section	.nv.callgraph,"",@"SHT_CUDA_CALLGRAPH"
	.align	4
	.sectionentsize	8
	.align		4
        /*0000*/ 	.word	0x00000000
	.align		4
        /*0004*/ 	.word	0xffffffff
	.align		4
        /*0008*/ 	.word	0x00000000
	.align		4
        /*000c*/ 	.word	0xfffffffe
	.align		4
        /*0010*/ 	.word	0x00000000
	.align		4
        /*0014*/ 	.word	0xfffffffd
	.align		4
        /*0018*/ 	.word	0x00000000
	.align		4
        /*001c*/ 	.word	0xfffffffc


//--------------------- .text._Z29update_struct_do_cons_to_prim12UpdateStruct --------------------------
	.section	.text._Z29update_struct_do_cons_to_prim12UpdateStruct,"ax",@progbits
	.align	128
        .global         _Z29update_struct_do_cons_to_prim12UpdateStruct
        .type           _Z29update_struct_do_cons_to_prim12UpdateStruct,@function
        .size           _Z29update_struct_do_cons_to_prim12UpdateStruct,(.L_x_55 - _Z29update_struct_do_cons_to_prim12UpdateStruct)
        .other          _Z29update_struct_do_cons_to_prim12UpdateStruct,@"STO_CUDA_ENTRY STV_DEFAULT"
_Z29update_struct_do_cons_to_prim12UpdateStruct:
.text._Z29update_struct_do_cons_to_prim12UpdateStruct:
[----:B------:R-:W-:Y:S01]  /*0000*/  LDC R1, c[0x0][0x37c] ;  /* 0x0000df00ff017b82 */ /* 0x000fe20000000800 */
[----:B------:R-:W0:Y:S07]  /*0010*/  S2R R3, SR_TID.X ;  /* 0x0000000000037919 */ /* 0x000e2e0000002100 */
[----:B------:R-:W0:Y:S01]  /*0020*/  S2UR UR4, SR_CTAID.X ;  /* 0x00000000000479c3 */ /* 0x000e220000002500 */
[----:B------:R-:W1:Y:S07]  /*0030*/  LDCU UR5, c[0x0][0x380] ;  /* 0x00007000ff0577ac */ /* 0x000e6e0008000800 */
[----:B------:R-:W0:Y:S02]  /*0040*/  LDC R12, c[0x0][0x360] ;  /* 0x0000d800ff0c7b82 */ /* 0x000e240000000800 */
[----:B0-----:R-:W-:-:S05]  /*0050*/  IMAD R12, R12, UR4, R3 ;  /* 0x000000040c0c7c24 */ /* 0x001fca000f8e0203 */
[----:B-1----:R-:W-:-:S13]  /*0060*/  ISETP.GE.AND P0, PT, R12, UR5, PT ;  /* 0x000000050c007c0c */ /* 0x002fda000bf06270 */
[----:B------:R-:W-:Y:S05]  /*0070*/  @P0 EXIT ;  /* 0x000000000000094d */ /* 0x000fea0003800000 */
[----:B------:R-:W0:Y:S01]  /*0080*/  LDC.64 R2, c[0x0][0x3a0] ;  /* 0x0000e800ff027b82 */ /* 0x000e220000000a00 */
[----:B------:R-:W1:Y:S01]  /*0090*/  LDCU.64 UR4, c[0x0][0x358] ;  /* 0x00006b00ff0477ac */ /* 0x000e620008000a00 */
[----:B------:R-:W-:Y:S02]  /*00a0*/  IMAD.SHL.U32 R12, R12, 0x4, RZ ;  /* 0x000000040c0c7824 */ /* 0x000fe400078e00ff */
[----:B------:R-:W-:-:S04]  /*00b0*/  IMAD.MOV.U32 R6, RZ, RZ, 0x1 ;  /* 0x00000001ff067424 */ /* 0x000fc800078e00ff */
[----:B------:R-:W2:Y:S01]  /*00c0*/  LDC.64 R20, c[0x0][0x398] ;  /* 0x0000e600ff147b82 */ /* 0x000ea20000000a00 */
[----:B0-----:R-:W-:-:S05]  /*00d0*/  IMAD.WIDE R2, R12, 0x8, R2 ;  /* 0x000000080c027825 */ /* 0x001fca00078e0202 */
[----:B-1----:R-:W3:Y:S04]  /*00e0*/  LDG.E.64 R18, desc[UR4][R2.64] ;  /* 0x0000000402127981 */ /* 0x002ee8000c1e1b00 */
[----:B------:R-:W4:Y:S04]  /*00f0*/  LDG.E.64 R4, desc[UR4][R2.64+0x8] ;  /* 0x0000080402047981 */ /* 0x000f28000c1e1b00 */
[----:B------:R-:W5:Y:S04]  /*0100*/  LDG.E.64 R16, desc[UR4][R2.64+0x10] ;  /* 0x0000100402107981 */ /* 0x000f68000c1e1b00 */
[----:B------:R0:W5:Y:S01]  /*0110*/  LDG.E.64 R14, desc[UR4][R2.64+0x18] ;  /* 0x00001804020e7981 */ /* 0x000162000c1e1b00 */
[----:B------:R-:W-:Y:S01]  /*0120*/  BSSY.RECONVERGENT B0, `(.L_x_0) ;  /* 0x0000015000007945 */ /* 0x000fe20003800200 */
[----:B--2---:R-:W-:Y:S01]  /*0130*/  IMAD.WIDE R12, R12, 0x8, R20 ;  /* 0x000000080c0c7825 */ /* 0x004fe200078e0214 */
[----:B---3--:R-:W1:Y:S01]  /*0140*/  MUFU.RCP64H R7, R19 ;  /* 0x0000001300077308 */ /* 0x008e620000001800 */
[----:B----4-:R-:W-:Y:S01]  /*0150*/  FSETP.GEU.AND P1, PT, |R5|, 6.5827683646048100446e-37, PT ;  /* 0x036000000500780b */ /* 0x010fe20003f2e200 */
[----:B-1----:R-:W-:-:S08]  /*0160*/  DFMA R8, -R18, R6, 1 ;  /* 0x3ff000001208742b */ /* 0x002fd00000000106 */
[----:B------:R-:W-:-:S08]  /*0170*/  DFMA R8, R8, R8, R8 ;  /* 0x000000080808722b */ /* 0x000fd00000000008 */
[----:B------:R-:W-:-:S08]  /*0180*/  DFMA R8, R6, R8, R6 ;  /* 0x000000080608722b */ /* 0x000fd00000000006 */
[----:B------:R-:W-:-:S08]  /*0190*/  DFMA R6, -R18, R8, 1 ;  /* 0x3ff000001206742b */ /* 0x000fd00000000108 */
[----:B------:R-:W-:-:S08]  /*01a0*/  DFMA R6, R8, R6, R8 ;  /* 0x000000060806722b */ /* 0x000fd00000000008 */
[----:B------:R-:W-:-:S08]  /*01b0*/  DMUL R8, R4, R6 ;  /* 0x0000000604087228 */ /* 0x000fd00000000000 */
[----:B------:R-:W-:-:S08]  /*01c0*/  DFMA R10, -R18, R8, R4 ;  /* 0x00000008120a722b */ /* 0x000fd00000000104 */
[----:B0-----:R-:W-:-:S10]  /*01d0*/  DFMA R2, R6, R10, R8 ;  /* 0x0000000a0602722b */ /* 0x001fd40000000008 */
[----:B------:R-:W-:-:S05]  /*01e0*/  FFMA R0, RZ, R19, R3 ;  /* 0x00000013ff007223 */ /* 0x000fca0000000003 */
[----:B------:R-:W-:-:S13]  /*01f0*/  FSETP.GT.AND P0, PT, |R0|, 1.469367938527859385e-39, PT ;  /* 0x001000000000780b */ /* 0x000fda0003f04200 */
[----:B------:R-:W-:Y:S05]  /*0200*/  @P0 BRA P1, `(.L_x_1) ;  /* 0x0000000000180947 */ /* 0x000fea0000800000 */
[----:B------:R-:W-:Y:S01]  /*0210*/  IMAD.MOV.U32 R8, RZ, RZ, R18 ;  /* 0x000000ffff087224 */ /* 0x000fe200078e0012 */
[----:B------:R-:W-:Y:S01]  /*0220*/  MOV R0, 0x250 ;  /* 0x0000025000007802 */ /* 0x000fe20000000f00 */
[----:B------:R-:W-:-:S07]  /*0230*/  IMAD.MOV.U32 R9, RZ, RZ, R19 ;  /* 0x000000ffff097224 */ /* 0x000fce00078e0013 */
[----:B-----5:R-:W-:Y:S05]  /*0240*/  CALL.REL.NOINC `($__internal_0_$__cuda_sm20_div_rn_f64_full) ;  /* 0x00000000009c7944 */ /* 0x020fea0003c00000 */
[----:B------:R-:W-:Y:S02]  /*0250*/  IMAD.MOV.U32 R2, RZ, RZ, R6 ;  /* 0x000000ffff027224 */ /* 0x000fe400078e0006 */
[----:B------:R-:W-:-:S07]  /*0260*/  IMAD.MOV.U32 R3, RZ, RZ, R7 ;  /* 0x000000ffff037224 */ /* 0x000fce00078e0007 */
.L_x_1:
[----:B------:R-:W-:Y:S05]  /*0270*/  BSYNC.RECONVERGENT B0 ;  /* 0x0000000000007941 */ /* 0x000fea0003800200 */
.L_x_0:
[----:B------:R-:W0:Y:S01]  /*0280*/  MUFU.RCP64H R5, R19 ;  /* 0x0000001300057308 */ /* 0x000e220000001800 */
[----:B------:R-:W-:Y:S01]  /*0290*/  IMAD.MOV.U32 R4, RZ, RZ, 0x1 ;  /* 0x00000001ff047424 */ /* 0x000fe200078e00ff */
[----:B-----5:R-:W-:Y:S01]  /*02a0*/  FSETP.GEU.AND P1, PT, |R17|, 6.5827683646048100446e-37, PT ;  /* 0x036000001100780b */ /* 0x020fe20003f2e200 */
[----:B------:R-:W-:Y:S04]  /*02b0*/  BSSY.RECONVERGENT B0, `(.L_x_2) ;  /* 0x0000014000007945 */ /* 0x000fe80003800200 */
[----:B0-----:R-:W-:-:S08]  /*02c0*/  DFMA R6, -R18, R4, 1 ;  /* 0x3ff000001206742b */ /* 0x001fd00000000104 */
[----:B------:R-:W-:-:S08]  /*02d0*/  DFMA R6, R6, R6, R6 ;  /* 0x000000060606722b */ /* 0x000fd00000000006 */
[----:B------:R-:W-:-:S08]  /*02e0*/  DFMA R6, R4, R6, R4 ;  /* 0x000000060406722b */ /* 0x000fd00000000004 */
[----:B------:R-:W-:-:S08]  /*02f0*/  DFMA R4, -R18, R6, 1 ;  /* 0x3ff000001204742b */ /* 0x000fd00000000106 */
[----:B------:R-:W-:-:S08]  /*0300*/  DFMA R8, R6, R4, R6 ;  /* 0x000000040608722b */ /* 0x000fd00000000006 */
[----:B------:R-:W-:-:S08]  /*0310*/  DMUL R4, R16, R8 ;  /* 0x0000000810047228 */ /* 0x000fd00000000000 */
[----:B------:R-:W-:-:S08]  /*0320*/  DFMA R6, -R18, R4, R16 ;  /* 0x000000041206722b */ /* 0x000fd00000000110 */
[----:B------:R-:W-:-:S10]  /*0330*/  DFMA R4, R8, R6, R4 ;  /* 0x000000060804722b */ /* 0x000fd40000000004 */
[----:B------:R-:W-:-:S05]  /*0340*/  FFMA R0, RZ, R19, R5 ;  /* 0x00000013ff007223 */ /* 0x000fca0000000005 */
[----:B------:R-:W-:-:S13]  /*0350*/  FSETP.GT.AND P0, PT, |R0|, 1.469367938527859385e-39, PT ;  /* 0x001000000000780b */ /* 0x000fda0003f04200 */
[----:B------:R-:W-:Y:S05]  /*0360*/  @P0 BRA P1, `(.L_x_3) ;  /* 0x0000000000200947 */ /* 0x000fea0000800000 */
[----:B------:R-:W-:Y:S01]  /*0370*/  IMAD.MOV.U32 R4, RZ, RZ, R16 ;  /* 0x000000ffff047224 */ /* 0x000fe200078e0010 */
[----:B------:R-:W-:Y:S01]  /*0380*/  MOV R0, 0x3d0 ;  /* 0x000003d000007802 */ /* 0x000fe20000000f00 */
[----:B------:R-:W-:Y:S02]  /*0390*/  IMAD.MOV.U32 R5, RZ, RZ, R17 ;  /* 0x000000ffff057224 */ /* 0x000fe400078e0011 */
[----:B------:R-:W-:Y:S02]  /*03a0*/  IMAD.MOV.U32 R8, RZ, RZ, R18 ;  /* 0x000000ffff087224 */ /* 0x000fe400078e0012 */
[----:B------:R-:W-:-:S07]  /*03b0*/  IMAD.MOV.U32 R9, RZ, RZ, R19 ;  /* 0x000000ffff097224 */ /* 0x000fce00078e0013 */
[----:B------:R-:W-:Y:S05]  /*03c0*/  CALL.REL.NOINC `($__internal_0_$__cuda_sm20_div_rn_f64_full) ;  /* 0x00000000003c7944 */ /* 0x000fea0003c00000 */
[----:B------:R-:W-:Y:S02]  /*03d0*/  IMAD.MOV.U32 R4, RZ, RZ, R6 ;  /* 0x000000ffff047224 */ /* 0x000fe400078e0006 */
[----:B------:R-:W-:-:S07]  /*03e0*/  IMAD.MOV.U32 R5, RZ, RZ, R7 ;  /* 0x000000ffff057224 */ /* 0x000fce00078e0007 */
.L_x_3:
[----:B------:R-:W-:Y:S05]  /*03f0*/  BSYNC.RECONVERGENT B0 ;  /* 0x0000000000007941 */ /* 0x000fea0003800200 */
.L_x_2:
[----:B------:R-:W-:Y:S01]  /*0400*/  DMUL R8, R4, R4 ;  /* 0x0000000404087228 */ /* 0x000fe20000000000 */
[----:B------:R-:W-:Y:S01]  /*0410*/  UMOV UR6, 0x55555556 ;  /* 0x5555555600067882 */ /* 0x000fe20000000000 */
[----:B------:R-:W-:Y:S01]  /*0420*/  DMUL R6, R18, -0.5 ;  /* 0xbfe0000012067828 */ /* 0x000fe20000000000 */
[----:B------:R-:W-:Y:S01]  /*0430*/  UMOV UR7, 0x3fe55555 ;  /* 0x3fe5555500077882 */ /* 0x000fe20000000000 */
[----:B------:R-:W-:Y:S04]  /*0440*/  STG.E.64 desc[UR4][R12.64], R18 ;  /* 0x000000120c007986 */ /* 0x000fe8000c101b04 */
[----:B------:R-:W-:Y:S01]  /*0450*/  DFMA R8, R2, R2, R8 ;  /* 0x000000020208722b */ /* 0x000fe20000000008 */
[----:B------:R-:W-:Y:S04]  /*0460*/  STG.E.64 desc[UR4][R12.64+0x8], R2 ;  /* 0x000008020c007986 */ /* 0x000fe8000c101b04 */
[----:B------:R-:W-:Y:S03]  /*0470*/  STG.E.64 desc[UR4][R12.64+0x10], R4 ;  /* 0x000010040c007986 */ /* 0x000fe6000c101b04 */
[----:B------:R-:W-:-:S08]  /*0480*/  DFMA R6, R6, R8, R14 ;  /* 0x000000080606722b */ /* 0x000fd0000000000e */
[----:B------:R-:W-:-:S07]  /*0490*/  DMUL R6, R6, UR6 ;  /* 0x0000000606067c28 */ /* 0x000fce0008000000 */
[----:B------:R-:W-:Y:S01]  /*04a0*/  STG.E.64 desc[UR4][R12.64+0x18], R6 ;  /* 0x000018060c007986 */ /* 0x000fe2000c101b04 */
[----:B------:R-:W-:Y:S05]  /*04b0*/  EXIT ;  /* 0x000000000000794d */ /* 0x000fea0003800000 */
        .weak           $__internal_0_$__cuda_sm20_div_rn_f64_full
        .type           $__internal_0_$__cuda_sm20_div_rn_f64_full,@function
        .size           $__internal_0_$__cuda_sm20_div_rn_f64_full,(.L_x_55 - $__internal_0_$__cuda_sm20_div_rn_f64_full)
$__internal_0_$__cuda_sm20_div_rn_f64_full:
[C---:B------:R-:W-:Y:S01]  /*04c0*/  FSETP.GEU.AND P0, PT, |R9|.reuse, 1.469367938527859385e-39, PT ;  /* 0x001000000900780b */ /* 0x040fe20003f0e200 */
[----:B------:R-:W-:Y:S01]  /*04d0*/  IMAD.MOV.U32 R7, RZ, RZ, R5 ;  /* 0x000000ffff077224 */ /* 0x000fe200078e0005 */
[C---:B------:R-:W-:Y:S01]  /*04e0*/  LOP3.LUT R10, R9.reuse, 0x800fffff, RZ, 0xc0, !PT ;  /* 0x800fffff090a7812 */ /* 0x040fe200078ec0ff */
[----:B------:R-:W-:Y:S01]  /*04f0*/  IMAD.MOV.U32 R24, RZ, RZ, 0x1 ;  /* 0x00000001ff187424 */ /* 0x000fe200078e00ff */
[----:B------:R-:W-:Y:S01]  /*0500*/  LOP3.LUT R29, R9, 0x7ff00000, RZ, 0xc0, !PT ;  /* 0x7ff00000091d7812 */ /* 0x000fe200078ec0ff */
[----:B------:R-:W-:Y:S01]  /*0510*/  IMAD.MOV.U32 R6, RZ, RZ, R4 ;  /* 0x000000ffff067224 */ /* 0x000fe200078e0004 */
[----:B------:R-:W-:Y:S01]  /*0520*/  LOP3.LUT R11, R10, 0x3ff00000, RZ, 0xfc, !PT ;  /* 0x3ff000000a0b7812 */ /* 0x000fe200078efcff */
[----:B------:R-:W-:Y:S01]  /*0530*/  IMAD.MOV.U32 R10, RZ, RZ, R8 ;  /* 0x000000ffff0a7224 */ /* 0x000fe200078e0008 */
[C---:B------:R-:W-:Y:S01]  /*0540*/  FSETP.GEU.AND P2, PT, |R7|.reuse, 1.469367938527859385e-39, PT ;  /* 0x001000000700780b */ /* 0x040fe20003f4e200 */
[----:B------:R-:W-:Y:S01]  /*0550*/  BSSY.RECONVERGENT B1, `(.L_x_4) ;  /* 0x0000050000017945 */ /* 0x000fe20003800200 */
[----:B------:R-:W-:-:S03]  /*0560*/  LOP3.LUT R4, R7, 0x7ff00000, RZ, 0xc0, !PT ;  /* 0x7ff0000007047812 */ /* 0x000fc600078ec0ff */
[----:B------:R-:W-:Y:S01]  /*0570*/  @!P0 DMUL R10, R8, 8.98846567431157953865e+307 ;  /* 0x7fe00000080a8828 */ /* 0x000fe20000000000 */
[----:B------:R-:W-:-:S05]  /*0580*/  ISETP.GE.U32.AND P1, PT, R4, R29, PT ;  /* 0x0000001d0400720c */ /* 0x000fca0003f26070 */
[----:B------:R-:W0:Y:S02]  /*0590*/  MUFU.RCP64H R25, R11 ;  /* 0x0000000b00197308 */ /* 0x000e240000001800 */
[----:B------:R-:W-:Y:S02]  /*05a0*/  @!P2 LOP3.LUT R5, R9, 0x7ff00000, RZ, 0xc0, !PT ;  /* 0x7ff000000905a812 */ /* 0x000fe400078ec0ff */
[----:B------:R-:W-:Y:S02]  /*05b0*/  @!P0 LOP3.LUT R29, R11, 0x7ff00000, RZ, 0xc0, !PT ;  /* 0x7ff000000b1d8812 */ /* 0x000fe400078ec0ff */
[----:B------:R-:W-:Y:S01]  /*05c0*/  @!P2 ISETP.GE.U32.AND P3, PT, R4, R5, PT ;  /* 0x000000050400a20c */ /* 0x000fe20003f66070 */
[----:B------:R-:W-:-:S05]  /*05d0*/  IMAD.MOV.U32 R5, RZ, RZ, 0x1ca00000 ;  /* 0x1ca00000ff057424 */ /* 0x000fca00078e00ff */
[----:B------:R-:W-:-:S04]  /*05e0*/  @!P2 SEL R23, R5, 0x63400000, !P3 ;  /* 0x634000000517a807 */ /* 0x000fc80005800000 */
[----:B------:R-:W-:Y:S01]  /*05f0*/  @!P2 LOP3.LUT R26, R23, 0x80000000, R7, 0xf8, !PT ;  /* 0x80000000171aa812 */ /* 0x000fe200078ef807 */
[----:B0-----:R-:W-:-:S03]  /*0600*/  DFMA R20, R24, -R10, 1 ;  /* 0x3ff000001814742b */ /* 0x001fc6000000080a */
[----:B------:R-:W-:Y:S01]  /*0610*/  @!P2 LOP3.LUT R27, R26, 0x100000, RZ, 0xfc, !PT ;  /* 0x001000001a1ba812 */ /* 0x000fe200078efcff */
[----:B------:R-:W-:-:S04]  /*0620*/  @!P2 IMAD.MOV.U32 R26, RZ, RZ, RZ ;  /* 0x000000ffff1aa224 */ /* 0x000fc800078e00ff */
[----:B------:R-:W-:-:S08]  /*0630*/  DFMA R20, R20, R20, R20 ;  /* 0x000000141414722b */ /* 0x000fd00000000014 */
[----:B------:R-:W-:Y:S01]  /*0640*/  DFMA R24, R24, R20, R24 ;  /* 0x000000141818722b */ /* 0x000fe20000000018 */
[----:B------:R-:W-:Y:S01]  /*0650*/  SEL R21, R5, 0x63400000, !P1 ;  /* 0x6340000005157807 */ /* 0x000fe20004800000 */
[----:B------:R-:W-:-:S03]  /*0660*/  IMAD.MOV.U32 R20, RZ, RZ, R6 ;  /* 0x000000ffff147224 */ /* 0x000fc600078e0006 */
[----:B------:R-:W-:-:S03]  /*0670*/  LOP3.LUT R21, R21, 0x800fffff, R7, 0xf8, !PT ;  /* 0x800fffff15157812 */ /* 0x000fc600078ef807 */
[----:B------:R-:W-:-:S03]  /*0680*/  DFMA R22, R24, -R10, 1 ;  /* 0x3ff000001816742b */ /* 0x000fc6000000080a */
[----:B------:R-:W-:-:S05]  /*0690*/  @!P2 DFMA R20, R20, 2, -R26 ;  /* 0x400000001414a82b */ /* 0x000fca000000081a */
[----:B------:R-:W-:-:S08]  /*06a0*/  DFMA R22, R24, R22, R24 ;  /* 0x000000161816722b */ /* 0x000fd00000000018 */
[----:B------:R-:W-:-:S08]  /*06b0*/  DMUL R24, R22, R20 ;  /* 0x0000001416187228 */ /* 0x000fd00000000000 */
[----:B------:R-:W-:-:S08]  /*06c0*/  DFMA R26, R24, -R10, R20 ;  /* 0x8000000a181a722b */ /* 0x000fd00000000014 */
[----:B------:R-:W-:Y:S01]  /*06d0*/  DFMA R26, R22, R26, R24 ;  /* 0x0000001a161a722b */ /* 0x000fe20000000018 */
[----:B------:R-:W-:Y:S01]  /*06e0*/  IMAD.MOV.U32 R22, RZ, RZ, R4 ;  /* 0x000000ffff167224 */ /* 0x000fe200078e0004 */
[----:B------:R-:W-:Y:S01]  /*06f0*/  @!P2 LOP3.LUT R22, R21, 0x7ff00000, RZ, 0xc0, !PT ;  /* 0x7ff000001516a812 */ /* 0x000fe200078ec0ff */
[----:B------:R-:W-:-:S04]  /*0700*/  VIADD R24, R29, 0xffffffff ;  /* 0xffffffff1d187836 */ /* 0x000fc80000000000 */
[----:B------:R-:W-:-:S05]  /*0710*/  VIADD R23, R22, 0xffffffff ;  /* 0xffffffff16177836 */ /* 0x000fca0000000000 */
[----:B------:R-:W-:-:S04]  /*0720*/  ISETP.GT.U32.AND P0, PT, R23, 0x7feffffe, PT ;  /* 0x7feffffe1700780c */ /* 0x000fc80003f04070 */
[----:B------:R-:W-:-:S13]  /*0730*/  ISETP.GT.U32.OR P0, PT, R24, 0x7feffffe, P0 ;  /* 0x7feffffe1800780c */ /* 0x000fda0000704470 */
[----:B------:R-:W-:Y:S05]  /*0740*/  @P0 BRA `(.L_x_5) ;  /* 0x00000000006c0947 */ /* 0x000fea0003800000 */
[----:B------:R-:W-:-:S04]  /*0750*/  LOP3.LUT R7, R9, 0x7ff00000, RZ, 0xc0, !PT ;  /* 0x7ff0000009077812 */ /* 0x000fc800078ec0ff */
[CC--:B------:R-:W-:Y:S02]  /*0760*/  VIADDMNMX R6, R4.reuse, -R7.reuse, 0xb9600000, !PT ;  /* 0xb960000004067446 */ /* 0x0c0fe40007800907 */
[----:B------:R-:W-:Y:S02]  /*0770*/  ISETP.GE.U32.AND P0, PT, R4, R7, PT ;  /* 0x000000070400720c */ /* 0x000fe40003f06070 */
[----:B------:R-:W-:Y:S02]  /*0780*/  VIMNMX R6, PT, PT, R6, 0x46a00000, PT ;  /* 0x46a0000006067848 */ /* 0x000fe40003fe0100 */
[----:B------:R-:W-:-:S05]  /*0790*/  SEL R5, R5, 0x63400000, !P0 ;  /* 0x6340000005057807 */ /* 0x000fca0004000000 */
[----:B------:R-:W-:Y:S02]  /*07a0*/  IMAD.IADD R22, R6, 0x1, -R5 ;  /* 0x0000000106167824 */ /* 0x000fe400078e0a05 */
[----:B------:R-:W-:Y:S02]  /*07b0*/  IMAD.MOV.U32 R6, RZ, RZ, RZ ;  /* 0x000000ffff067224 */ /* 0x000fe400078e00ff */
[----:B------:R-:W-:-:S06]  /*07c0*/  VIADD R7, R22, 0x7fe00000 ;  /* 0x7fe0000016077836 */ /* 0x000fcc0000000000 */
[----:B------:R-:W-:-:S10]  /*07d0*/  DMUL R4, R26, R6 ;  /* 0x000000061a047228 */ /* 0x000fd40000000000 */
[----:B------:R-:W-:-:S13]  /*07e0*/  FSETP.GTU.AND P0, PT, |R5|, 1.469367938527859385e-39, PT ;  /* 0x001000000500780b */ /* 0x000fda0003f0c200 */
[----:B------:R-:W-:Y:S05]  /*07f0*/  @P0 BRA `(.L_x_6) ;  /* 0x0000000000940947 */ /* 0x000fea0003800000 */
[----:B------:R-:W-:Y:S01]  /*0800*/  DFMA R10, R26, -R10, R20 ;  /* 0x8000000a1a0a722b */ /* 0x000fe20000000014 */
[----:B------:R-:W-:-:S09]  /*0810*/  IMAD.MOV.U32 R6, RZ, RZ, RZ ;  /* 0x000000ffff067224 */ /* 0x000fd200078e00ff */
[C---:B------:R-:W-:Y:S02]  /*0820*/  FSETP.NEU.AND P0, PT, R11.reuse, RZ, PT ;  /* 0x000000ff0b00720b */ /* 0x040fe40003f0d000 */
[----:B------:R-:W-:-:S04]  /*0830*/  LOP3.LUT R9, R11, 0x80000000, R9, 0x48, !PT ;  /* 0x800000000b097812 */ /* 0x000fc800078e4809 */
[----:B------:R-:W-:-:S07]  /*0840*/  LOP3.LUT R7, R9, R7, RZ, 0xfc, !PT ;  /* 0x0000000709077212 */ /* 0x000fce00078efcff */
[----:B------:R-:W-:Y:S05]  /*0850*/  @!P0 BRA `(.L_x_6) ;  /* 0x00000000007c8947 */ /* 0x000fea0003800000 */
[----:B------:R-:W-:Y:S01]  /*0860*/  IMAD.MOV R11, RZ, RZ, -R22 ;  /* 0x000000ffff0b7224 */ /* 0x000fe200078e0a16 */
[----:B------:R-:W-:Y:S01]  /*0870*/  DMUL.RP R6, R26, R6 ;  /* 0x000000061a067228 */ /* 0x000fe20000008000 */
[----:B------:R-:W-:-:S06]  /*0880*/  IMAD.MOV.U32 R10, RZ, RZ, RZ ;  /* 0x000000ffff0a7224 */ /* 0x000fcc00078e00ff */
[----:B------:R-:W-:-:S03]  /*0890*/  DFMA R10, R4, -R10, R26 ;  /* 0x8000000a040a722b */ /* 0x000fc6000000001a */
[----:B------:R-:W-:-:S03]  /*08a0*/  LOP3.LUT R9, R7, R9, RZ, 0x3c, !PT ;  /* 0x0000000907097212 */ /* 0x000fc600078e3cff */
[----:B------:R-:W-:-:S04]  /*08b0*/  IADD3 R10, PT, PT, -R22, -0x43300000, RZ ;  /* 0xbcd00000160a7810 */ /* 0x000fc80007ffe1ff */
[----:B------:R-:W-:-:S04]  /*08c0*/  FSETP.NEU.AND P0, PT, |R11|, R10, PT ;  /* 0x0000000a0b00720b */ /* 0x000fc80003f0d200 */
[----:B------:R-:W-:Y:S02]  /*08d0*/  FSEL R4, R6, R4, !P0 ;  /* 0x0000000406047208 */ /* 0x000fe40004000000 */
[----:B------:R-:W-:Y:S01]  /*08e0*/  FSEL R5, R9, R5, !P0 ;  /* 0x0000000509057208 */ /* 0x000fe20004000000 */
[----:B------:R-:W-:Y:S06]  /*08f0*/  BRA `(.L_x_6) ;  /* 0x0000000000547947 */ /* 0x000fec0003800000 */
.L_x_5:
[----:B------:R-:W-:-:S14]  /*0900*/  DSETP.NAN.AND P0, PT, R6, R6, PT ;  /* 0x000000060600722a */ /* 0x000fdc0003f08000 */
[----:B------:R-:W-:Y:S05]  /*0910*/  @P0 BRA `(.L_x_7) ;  /* 0x0000000000440947 */ /* 0x000fea0003800000 */
[----:B------:R-:W-:-:S14]  /*0920*/  DSETP.NAN.AND P0, PT, R8, R8, PT ;  /* 0x000000080800722a */ /* 0x000fdc0003f08000 */
[----:B------:R-:W-:Y:S05]  /*0930*/  @P0 BRA `(.L_x_8) ;  /* 0x0000000000300947 */ /* 0x000fea0003800000 */
[----:B------:R-:W-:Y:S01]  /*0940*/  ISETP.NE.AND P0, PT, R22, R29, PT ;  /* 0x0000001d1600720c */ /* 0x000fe20003f05270 */
[----:B------:R-:W-:Y:S02]  /*0950*/  IMAD.MOV.U32 R4, RZ, RZ, 0x0 ;  /* 0x00000000ff047424 */ /* 0x000fe400078e00ff */
[----:B------:R-:W-:-:S10]  /*0960*/  IMAD.MOV.U32 R5, RZ, RZ, -0x80000 ;  /* 0xfff80000ff057424 */ /* 0x000fd400078e00ff */
[----:B------:R-:W-:Y:S05]  /*0970*/  @!P0 BRA `(.L_x_6) ;  /* 0x0000000000348947 */ /* 0x000fea0003800000 */
[----:B------:R-:W-:Y:S02]  /*0980*/  ISETP.NE.AND P0, PT, R22, 0x7ff00000, PT ;  /* 0x7ff000001600780c */ /* 0x000fe40003f05270 */
[----:B------:R-:W-:Y:S02]  /*0990*/  LOP3.LUT R5, R7, 0x80000000, R9, 0x48, !PT ;  /* 0x8000000007057812 */ /* 0x000fe400078e4809 */
[----:B------:R-:W-:-:S13]  /*09a0*/  ISETP.EQ.OR P0, PT, R29, RZ, !P0 ;  /* 0x000000ff1d00720c */ /* 0x000fda0004702670 */
[----:B------:R-:W-:Y:S01]  /*09b0*/  @P0 LOP3.LUT R6, R5, 0x7ff00000, RZ, 0xfc, !PT ;  /* 0x7ff0000005060812 */ /* 0x000fe200078efcff */
[----:B------:R-:W-:Y:S02]  /*09c0*/  @!P0 IMAD.MOV.U32 R4, RZ, RZ, RZ ;  /* 0x000000ffff048224 */ /* 0x000fe400078e00ff */
[----:B------:R-:W-:Y:S02]  /*09d0*/  @P0 IMAD.MOV.U32 R4, RZ, RZ, RZ ;  /* 0x000000ffff040224 */ /* 0x000fe400078e00ff */
[----:B------:R-:W-:Y:S01]  /*09e0*/  @P0 IMAD.MOV.U32 R5, RZ, RZ, R6 ;  /* 0x000000ffff050224 */ /* 0x000fe200078e0006 */
[----:B------:R-:W-:Y:S06]  /*09f0*/  BRA `(.L_x_6) ;  /* 0x0000000000147947 */ /* 0x000fec0003800000 */
.L_x_8:
[----:B------:R-:W-:Y:S01]  /*0a00*/  LOP3.LUT R5, R9, 0x80000, RZ, 0xfc, !PT ;  /* 0x0008000009057812 */ /* 0x000fe200078efcff */
[----:B------:R-:W-:Y:S01]  /*0a10*/  IMAD.MOV.U32 R4, RZ, RZ, R8 ;  /* 0x000000ffff047224 */ /* 0x000fe200078e0008 */
[----:B------:R-:W-:Y:S06]  /*0a20*/  BRA `(.L_x_6) ;  /* 0x0000000000087947 */ /* 0x000fec0003800000 */
.L_x_7:
[----:B------:R-:W-:Y:S01]  /*0a30*/  LOP3.LUT R5, R7, 0x80000, RZ, 0xfc, !PT ;  /* 0x0008000007057812 */ /* 0x000fe200078efcff */
[----:B------:R-:W-:-:S07]  /*0a40*/  IMAD.MOV.U32 R4, RZ, RZ, R6 ;  /* 0x000000ffff047224 */ /* 0x000fce00078e0006 */
.L_x_6:
[----:B------:R-:W-:Y:S05]  /*0a50*/  BSYNC.RECONVERGENT B1 ;  /* 0x0000000000017941 */ /* 0x000fea0003800200 */
.L_x_4:
[----:B------:R-:W-:Y:S02]  /*0a60*/  IMAD.MOV.U32 R6, RZ, RZ, R4 ;  /* 0x000000ffff067224 */ /* 0x000fe400078e0004 */
[----:B------:R-:W-:Y:S02]  /*0a70*/  IMAD.MOV.U32 R7, RZ, RZ, R5 ;  /* 0x000000ffff077224 */ /* 0x000fe400078e0005 */
[----:B------:R-:W-:Y:S02]  /*0a80*/  IMAD.MOV.U32 R4, RZ, RZ, R0 ;  /* 0x000000ffff047224 */ /* 0x000fe400078e0000 */
[----:B------:R-:W-:-:S04]  /*0a90*/  IMAD.MOV.U32 R5, RZ, RZ, 0x0 ;  /* 0x00000000ff057424 */ /* 0x000fc800078e00ff */
[----:B------:R-:W-:Y:S05]  /*0aa0*/  RET.REL.NODEC R4 `(_Z29update_struct_do_cons_to_prim12UpdateStruct) ;  /* 0xfffffff404547950 */ /* 0x000fea0003c3ffff */
.L_x_9:
[----:B------:R-:W-:-:S00]  /*0ab0*/  BRA `(.L_x_9) ;  /* 0xfffffffc00fc7947 */ /* 0x000fc0000383ffff */
[----:B------:R-:W-:-:S00]  /*0ac0*/  NOP ;  /* 0x0000000000007918 */ /* 0x000fc00000000000 */
        /* <DEDUP_REMOVED lines=11> */
.L_x_55:


//--------------------- .text._Z29update_struct_do_advance_cons12UpdateStructd --------------------------
	.section	.text._Z29update_struct_do_advance_cons12UpdateStructd,"ax",@progbits
	.align	128
        .global         _Z29update_struct_do_advance_cons12UpdateStructd
        .type           _Z29update_struct_do_advance_cons12UpdateStructd,@function
        .size           _Z29update_struct_do_advance_cons12UpdateStructd,(.L_x_56 - _Z29update_struct_do_advance_cons12UpdateStructd)
        .other          _Z29update_struct_do_advance_cons12UpdateStructd,@"STO_CUDA_ENTRY STV_DEFAULT"
_Z29update_struct_do_advance_cons12UpdateStructd:
.text._Z29update_struct_do_advance_cons12UpdateStructd:
        /* <DEDUP_REMOVED lines=8> */
[----:B------:R-:W0:Y:S01]  /*0080*/  I2F.F64 R4, UR5 ;  /* 0x0000000500047d12 */ /* 0x000e220008201c00 */
[----:B------:R-:W-:Y:S01]  /*0090*/  IMAD.MOV.U32 R2, RZ, RZ, 0x1 ;  /* 0x00000001ff027424 */ /* 0x000fe200078e00ff */
[----:B------:R-:W1:Y:S01]  /*00a0*/  LDC.64 R12, c[0x0][0x388] ;  /* 0x0000e200ff0c7b82 */ /* 0x000e620000000a00 */
[----:B------:R-:W1:Y:S05]  /*00b0*/  LDCU.64 UR4, c[0x0][0x390] ;  /* 0x00007200ff0477ac */ /* 0x000e6a0008000a00 */
[----:B0-----:R-:W0:Y:S01]  /*00c0*/  MUFU.RCP64H R3, R5 ;  /* 0x0000000500037308 */ /* 0x001e220000001800 */
[----:B-1----:R-:W-:Y:S01]  /*00d0*/  DADD R12, -R12, UR4 ;  /* 0x000000040c0c7e29 */ /* 0x002fe20008000100 */
[----:B------:R-:W1:Y:S01]  /*00e0*/  LDCU.64 UR4, c[0x0][0x358] ;  /* 0x00006b00ff0477ac */ /* 0x000e620008000a00 */
[----:B0-----:R-:W-:-:S08]  /*00f0*/  DFMA R8, -R4, R2, 1 ;  /* 0x3ff000000408742b */ /* 0x001fd00000000102 */
[----:B------:R-:W-:Y:S01]  /*0100*/  FSETP.GEU.AND P1, PT, |R13|, 6.5827683646048100446e-37, PT ;  /* 0x036000000d00780b */ /* 0x000fe20003f2e200 */
        /* <DEDUP_REMOVED lines=9> */
[----:B-1----:R-:W-:Y:S05]  /*01a0*/  @P0 BRA P1, `(.L_x_10) ;  /* 0x0000000000180947 */ /* 0x002fea0000800000 */
[----:B------:R-:W-:Y:S01]  /*01b0*/  IMAD.MOV.U32 R10, RZ, RZ, R4 ;  /* 0x000000ffff0a7224 */ /* 0x000fe200078e0004 */
[----:B------:R-:W-:Y:S01]  /*01c0*/  MOV R0, 0x1f0 ;  /* 0x000001f000007802 */ /* 0x000fe20000000f00 */
[----:B------:R-:W-:-:S07]  /*01d0*/  IMAD.MOV.U32 R11, RZ, RZ, R5 ;  /* 0x000000ffff0b7224 */ /* 0x000fce00078e0005 */
[----:B------:R-:W-:Y:S05]  /*01e0*/  CALL.REL.NOINC `($__internal_1_$__cuda_sm20_div_rn_f64_full) ;  /* 0x0000000800007944 */ /* 0x000fea0003c00000 */
[----:B------:R-:W-:Y:S02]  /*01f0*/  IMAD.MOV.U32 R2, RZ, RZ, R16 ;  /* 0x000000ffff027224 */ /* 0x000fe400078e0010 */
[----:B------:R-:W-:-:S07]  /*0200*/  IMAD.MOV.U32 R3, RZ, RZ, R17 ;  /* 0x000000ffff037224 */ /* 0x000fce00078e0011 */
.L_x_10:
[----:B------:R-:W0:Y:S01]  /*0210*/  LDC.64 R8, c[0x0][0x3a8] ;  /* 0x0000ea00ff087b82 */ /* 0x000e220000000a00 */
[----:B------:R-:W-:Y:S01]  /*0220*/  IMAD.SHL.U32 R6, R6, 0x4, RZ ;  /* 0x0000000406067824 */ /* 0x000fe200078e00ff */
[----:B------:R-:W1:Y:S01]  /*0230*/  MUFU.RCP64H R13, R3 ;  /* 0x00000003000d7308 */ /* 0x000e620000001800 */
[----:B------:R-:W-:Y:S01]  /*0240*/  IMAD.MOV.U32 R12, RZ, RZ, 0x1 ;  /* 0x00000001ff0c7424 */ /* 0x000fe200078e00ff */
[----:B------:R-:W2:Y:S01]  /*0250*/  LDCU.64 UR6, c[0x0][0x3b0] ;  /* 0x00007600ff0677ac */ /* 0x000ea20008000a00 */
[----:B0-----:R-:W-:-:S05]  /*0260*/  IMAD.WIDE R8, R6, 0x8, R8 ;  /* 0x0000000806087825 */ /* 0x001fca00078e0208 */
[----:B------:R-:W3:Y:S04]  /*0270*/  LDG.E.64 R4, desc[UR4][R8.64+0x20] ;  /* 0x0000200408047981 */ /* 0x000ee8000c1e1b00 */
[----:B------:R-:W3:Y:S01]  /*0280*/  LDG.E.64 R10, desc[UR4][R8.64] ;  /* 0x00000004080a7981 */ /* 0x000ee2000c1e1b00 */
[----:B-1----:R-:W-:Y:S01]  /*0290*/  DFMA R14, R12, -R2, 1 ;  /* 0x3ff000000c0e742b */ /* 0x002fe20000000802 */
[----:B------:R-:W-:Y:S07]  /*02a0*/  BSSY.RECONVERGENT B0, `(.L_x_11) ;  /* 0x0000014000007945 */ /* 0x000fee0003800200 */
[----:B------:R-:W-:-:S08]  /*02b0*/  DFMA R14, R14, R14, R14 ;  /* 0x0000000e0e0e722b */ /* 0x000fd0000000000e */
[----:B------:R-:W-:Y:S02]  /*02c0*/  DFMA R14, R12, R14, R12 ;  /* 0x0000000e0c0e722b */ /* 0x000fe4000000000c */
[----:B---3--:R-:W-:-:S06]  /*02d0*/  DADD R4, R4, -R10 ;  /* 0x0000000004047229 */ /* 0x008fcc000000080a */
[----:B------:R-:W-:Y:S02]  /*02e0*/  DFMA R10, R14, -R2, 1 ;  /* 0x3ff000000e0a742b */ /* 0x000fe40000000802 */
[----:B--2---:R-:W-:-:S06]  /*02f0*/  DMUL R12, R4, UR6 ;  /* 0x00000006040c7c28 */ /* 0x004fcc0008000000 */
[----:B------:R-:W-:-:S08]  /*0300*/  DFMA R10, R14, R10, R14 ;  /* 0x0000000a0e0a722b */ /* 0x000fd0000000000e */
[----:B------:R-:W-:Y:S01]  /*0310*/  DMUL R4, R12, R10 ;  /* 0x0000000a0c047228 */ /* 0x000fe20000000000 */
[----:B------:R-:W-:-:S07]  /*0320*/  FSETP.GEU.AND P1, PT, |R13|, 6.5827683646048100446e-37, PT ;  /* 0x036000000d00780b */ /* 0x000fce0003f2e200 */
[----:B------:R-:W-:-:S08]  /*0330*/  DFMA R14, R4, -R2, R12 ;  /* 0x80000002040e722b */ /* 0x000fd0000000000c */
[----:B------:R-:W-:-:S10]  /*0340*/  DFMA R4, R10, R14, R4 ;  /* 0x0000000e0a04722b */ /* 0x000fd40000000004 */
[----:B------:R-:W-:-:S05]  /*0350*/  FFMA R0, RZ, R3, R5 ;  /* 0x00000003ff007223 */ /* 0x000fca0000000005 */
[----:B------:R-:W-:-:S13]  /*0360*/  FSETP.GT.AND P0, PT, |R0|, 1.469367938527859385e-39, PT ;  /* 0x001000000000780b */ /* 0x000fda0003f04200 */
[----:B------:R-:W-:Y:S05]  /*0370*/  @P0 BRA P1, `(.L_x_12) ;  /* 0x0000000000180947 */ /* 0x000fea0000800000 */
[----:B------:R-:W-:Y:S01]  /*0380*/  IMAD.MOV.U32 R10, RZ, RZ, R2 ;  /* 0x000000ffff0a7224 */ /* 0x000fe200078e0002 */
[----:B------:R-:W-:Y:S01]  /*0390*/  MOV R0, 0x3c0 ;  /* 0x000003c000007802 */ /* 0x000fe20000000f00 */
[----:B------:R-:W-:-:S07]  /*03a0*/  IMAD.MOV.U32 R11, RZ, RZ, R3 ;  /* 0x000000ffff0b7224 */ /* 0x000fce00078e0003 */
[----:B------:R-:W-:Y:S05]  /*03b0*/  CALL.REL.NOINC `($__internal_1_$__cuda_sm20_div_rn_f64_full) ;  /* 0x00000004008c7944 */ /* 0x000fea0003c00000 */
[----:B------:R-:W-:Y:S02]  /*03c0*/  IMAD.MOV.U32 R4, RZ, RZ, R16 ;  /* 0x000000ffff047224 */ /* 0x000fe400078e0010 */
[----:B------:R-:W-:-:S07]  /*03d0*/  IMAD.MOV.U32 R5, RZ, RZ, R17 ;  /* 0x000000ffff057224 */ /* 0x000fce00078e0011 */
.L_x_12:
[----:B------:R-:W-:Y:S05]  /*03e0*/  BSYNC.RECONVERGENT B0 ;  /* 0x0000000000007941 */ /* 0x000fea0003800200 */
.L_x_11:
[----:B------:R-:W0:Y:S01]  /*03f0*/  LDC.64 R10, c[0x0][0x3a0] ;  /* 0x0000e800ff0a7b82 */ /* 0x000e220000000a00 */
[----:B------:R-:W1:Y:S01]  /*0400*/  MUFU.RCP64H R15, R3 ;  /* 0x00000003000f7308 */ /* 0x000e620000001800 */
[----:B------:R-:W-:Y:S01]  /*0410*/  IMAD.MOV.U32 R14, RZ, RZ, 0x1 ;  /* 0x00000001ff0e7424 */ /* 0x000fe200078e00ff */
[----:B------:R-:W2:Y:S01]  /*0420*/  LDCU.64 UR6, c[0x0][0x3b0] ;  /* 0x00007600ff0677ac */ /* 0x000ea20008000a00 */
[----:B0-----:R-:W-:-:S05]  /*0430*/  IMAD.WIDE R6, R6, 0x8, R10 ;  /* 0x0000000806067825 */ /* 0x001fca00078e020a */
[----:B------:R-:W3:Y:S01]  /*0440*/  LDG.E.64 R10, desc[UR4][R6.64] ;  /* 0x00000004060a7981 */ /* 0x000ee2000c1e1b00 */
[----:B-1----:R-:W-:Y:S02]  /*0450*/  DFMA R16, R14, -R2, 1 ;  /* 0x3ff000000e10742b */ /* 0x002fe40000000802 */
[----:B---3--:R-:W-:-:S07]  /*0460*/  DADD R10, R10, -R4 ;  /* 0x000000000a0a7229 */ /* 0x008fce0000000804 */
[----:B------:R0:W-:Y:S04]  /*0470*/  STG.E.64 desc[UR4][R6.64], R10 ;  /* 0x0000000a06007986 */ /* 0x0001e8000c101b04 */
[----:B------:R-:W3:Y:S04]  /*0480*/  LDG.E.64 R4, desc[UR4][R8.64+0x28] ;  /* 0x0000280408047981 */ /* 0x000ee8000c1e1b00 */
[----:B------:R-:W3:Y:S01]  /*0490*/  LDG.E.64 R12, desc[UR4][R8.64+0x8] ;  /* 0x00000804080c7981 */ /* 0x000ee2000c1e1b00 */
[----:B------:R-:W-:Y:S01]  /*04a0*/  DFMA R16, R16, R16, R16 ;  /* 0x000000101010722b */ /* 0x000fe20000000010 */
[----:B------:R-:W-:Y:S07]  /*04b0*/  BSSY.RECONVERGENT B0, `(.L_x_13) ;  /* 0x0000013000007945 */ /* 0x000fee0003800200 */
[----:B------:R-:W-:-:S08]  /*04c0*/  DFMA R16, R14, R16, R14 ;  /* 0x000000100e10722b */ /* 0x000fd0000000000e */
[----:B------:R-:W-:-:S08]  /*04d0*/  DFMA R14, R16, -R2, 1 ;  /* 0x3ff00000100e742b */ /* 0x000fd00000000802 */
[----:B------:R-:W-:Y:S02]  /*04e0*/  DFMA R14, R16, R14, R16 ;  /* 0x0000000e100e722b */ /* 0x000fe40000000010 */
[----:B---3--:R-:W-:-:S08]  /*04f0*/  DADD R4, R4, -R12 ;  /* 0x0000000004047229 */ /* 0x008fd0000000080c */
[----:B--2---:R-:W-:-:S08]  /*0500*/  DMUL R12, R4, UR6 ;  /* 0x00000006040c7c28 */ /* 0x004fd00008000000 */
[----:B------:R-:W-:Y:S02]  /*0510*/  DMUL R4, R14, R12 ;  /* 0x0000000c0e047228 */ /* 0x000fe40000000000 */
[----:B------:R-:W-:-:S06]  /*0520*/  FSETP.GEU.AND P1, PT, |R13|, 6.5827683646048100446e-37, PT ;  /* 0x036000000d00780b */ /* 0x000fcc0003f2e200 */
[----:B0-----:R-:W-:-:S08]  /*0530*/  DFMA R10, R4, -R2, R12 ;  /* 0x80000002040a722b */ /* 0x001fd0000000000c */
        /* <DEDUP_REMOVED lines=10> */
.L_x_14:
[----:B------:R-:W-:Y:S05]  /*05e0*/  BSYNC.RECONVERGENT B0 ;  /* 0x0000000000007941 */ /* 0x000fea0003800200 */
.L_x_13:
[----:B------:R-:W2:Y:S01]  /*05f0*/  LDG.E.64 R10, desc[UR4][R6.64+0x8] ;  /* 0x00000804060a7981 */ /* 0x000ea2000c1e1b00 */
[----:B------:R-:W0:Y:S01]  /*0600*/  MUFU.RCP64H R15, R3 ;  /* 0x00000003000f7308 */ /* 0x000e220000001800 */
[----:B------:R-:W-:Y:S01]  /*0610*/  IMAD.MOV.U32 R14, RZ, RZ, 0x1 ;  /* 0x00000001ff0e7424 */ /* 0x000fe200078e00ff */
[----:B------:R-:W1:Y:S01]  /*0620*/  LDCU.64 UR6, c[0x0][0x3b0] ;  /* 0x00007600ff0677ac */ /* 0x000e620008000a00 */
[----:B--2---:R-:W-:-:S07]  /*0630*/  DADD R10, R10, -R4 ;  /* 0x000000000a0a7229 */ /* 0x004fce0000000804 */
[----:B------:R2:W-:Y:S04]  /*0640*/  STG.E.64 desc[UR4][R6.64+0x8], R10 ;  /* 0x0000080a06007986 */ /* 0x0005e8000c101b04 */
[----:B------:R-:W3:Y:S04]  /*0650*/  LDG.E.64 R4, desc[UR4][R8.64+0x30] ;  /* 0x0000300408047981 */ /* 0x000ee8000c1e1b00 */
[----:B------:R-:W3:Y:S01]  /*0660*/  LDG.E.64 R12, desc[UR4][R8.64+0x10] ;  /* 0x00001004080c7981 */ /* 0x000ee2000c1e1b00 */
[----:B0-----:R-:W-:Y:S01]  /*0670*/  DFMA R16, R14, -R2, 1 ;  /* 0x3ff000000e10742b */ /* 0x001fe20000000802 */
[----:B------:R-:W-:Y:S07]  /*0680*/  BSSY.RECONVERGENT B0, `(.L_x_15) ;  /* 0x0000014000007945 */ /* 0x000fee0003800200 */
[----:B------:R-:W-:-:S08]  /*0690*/  DFMA R16, R16, R16, R16 ;  /* 0x000000101010722b */ /* 0x000fd00000000010 */
[----:B------:R-:W-:-:S08]  /*06a0*/  DFMA R16, R14, R16, R14 ;  /* 0x000000100e10722b */ /* 0x000fd0000000000e */
[----:B------:R-:W-:-:S08]  /*06b0*/  DFMA R14, R16, -R2, 1 ;  /* 0x3ff00000100e742b */ /* 0x000fd00000000802 */
[----:B------:R-:W-:Y:S02]  /*06c0*/  DFMA R14, R16, R14, R16 ;  /* 0x0000000e100e722b */ /* 0x000fe40000000010 */
[----:B---3--:R-:W-:-:S08]  /*06d0*/  DADD R4, R4, -R12 ;  /* 0x0000000004047229 */ /* 0x008fd0000000080c */
[----:B-1----:R-:W-:-:S08]  /*06e0*/  DMUL R12, R4, UR6 ;  /* 0x00000006040c7c28 */ /* 0x002fd00008000000 */
[----:B------:R-:W-:Y:S02]  /*06f0*/  DMUL R4, R14, R12 ;  /* 0x0000000c0e047228 */ /* 0x000fe40000000000 */
[----:B------:R-:W-:-:S06]  /*0700*/  FSETP.GEU.AND P1, PT, |R13|, 6.5827683646048100446e-37, PT ;  /* 0x036000000d00780b */ /* 0x000fcc0003f2e200 */
[----:B--2---:R-:W-:-:S08]  /*0710*/  DFMA R10, R4, -R2, R12 ;  /* 0x80000002040a722b */ /* 0x004fd0000000000c */
        /* <DEDUP_REMOVED lines=10> */
.L_x_16:
[----:B------:R-:W-:Y:S05]  /*07c0*/  BSYNC.RECONVERGENT B0 ;  /* 0x0000000000007941 */ /* 0x000fea0003800200 */
.L_x_15:
        /* <DEDUP_REMOVED lines=18> */
[----:B------:R-:W-:-:S08]  /*08f0*/  DFMA R8, R4, -R2, R12 ;  /* 0x800000020408722b */ /* 0x000fd0000000000c */
[----:B------:R-:W-:-:S10]  /*0900*/  DFMA R4, R14, R8, R4 ;  /* 0x000000080e04722b */ /* 0x000fd40000000004 */
[----:B------:R-:W-:-:S05]  /*0910*/  FFMA R0, RZ, R3, R5 ;  /* 0x00000003ff007223 */ /* 0x000fca0000000005 */
[----:B------:R-:W-:-:S13]  /*0920*/  FSETP.GT.AND P0, PT, |R0|, 1.469367938527859385e-39, PT ;  /* 0x001000000000780b */ /* 0x000fda0003f04200 */
[----:B--2---:R-:W-:Y:S05]  /*0930*/  @P0 BRA P1, `(.L_x_18) ;  /* 0x0000000000180947 */ /* 0x004fea0000800000 */
[----:B------:R-:W-:Y:S01]  /*0940*/  IMAD.MOV.U32 R10, RZ, RZ, R2 ;  /* 0x000000ffff0a7224 */ /* 0x000fe200078e0002 */
[----:B------:R-:W-:Y:S01]  /*0950*/  MOV R0, 0x980 ;  /* 0x0000098000007802 */ /* 0x000fe20000000f00 */
[----:B------:R-:W-:-:S07]  /*0960*/  IMAD.MOV.U32 R11, RZ, RZ, R3 ;  /* 0x000000ffff0b7224 */ /* 0x000fce00078e0003 */
[----:B------:R-:W-:Y:S05]  /*0970*/  CALL.REL.NOINC `($__internal_1_$__cuda_sm20_div_rn_f64_full) ;  /* 0x00000000001c7944 */ /* 0x000fea0003c00000 */
[----:B------:R-:W-:Y:S01]  /*0980*/  MOV R4, R16 ;  /* 0x0000001000047202 */ /* 0x000fe20000000f00 */
[----:B------:R-:W-:-:S07]  /*0990*/  IMAD.MOV.U32 R5, RZ, RZ, R17 ;  /* 0x000000ffff057224 */ /* 0x000fce00078e0011 */
.L_x_18:
[----:B------:R-:W-:Y:S05]  /*09a0*/  BSYNC.RECONVERGENT B0 ;  /* 0x0000000000007941 */ /* 0x000fea0003800200 */
.L_x_17:
[----:B------:R-:W2:Y:S02]  /*09b0*/  LDG.E.64 R2, desc[UR4][R6.64+0x18] ;  /* 0x0000180406027981 */ /* 0x000ea4000c1e1b00 */
[----:B--2---:R-:W-:-:S07]  /*09c0*/  DADD R2, R2, -R4 ;  /* 0x0000000002027229 */ /* 0x004fce0000000804 */
[----:B------:R-:W-:Y:S01]  /*09d0*/  STG.E.64 desc[UR4][R6.64+0x18], R2 ;  /* 0x0000180206007986 */ /* 0x000fe2000c101b04 */
[----:B------:R-:W-:Y:S05]  /*09e0*/  EXIT ;  /* 0x000000000000794d */ /* 0x000fea0003800000 */
        .weak           $__internal_1_$__cuda_sm20_div_rn_f64_full
        .type           $__internal_1_$__cuda_sm20_div_rn_f64_full,@function
        .size           $__internal_1_$__cuda_sm20_div_rn_f64_full,(.L_x_56 - $__internal_1_$__cuda_sm20_div_rn_f64_full)
$__internal_1_$__cuda_sm20_div_rn_f64_full:
[C---:B------:R-:W-:Y:S01]  /*09f0*/  FSETP.GEU.AND P0, PT, |R11|.reuse, 1.469367938527859385e-39, PT ;  /* 0x001000000b00780b */ /* 0x040fe20003f0e200 */
[----:B------:R-:W-:Y:S01]  /*0a00*/  IMAD.MOV.U32 R16, RZ, RZ, 0x1 ;  /* 0x00000001ff107424 */ /* 0x000fe200078e00ff */
[----:B------:R-:W-:Y:S01]  /*0a10*/  LOP3.LUT R4, R11, 0x800fffff, RZ, 0xc0, !PT ;  /* 0x800fffff0b047812 */ /* 0x000fe200078ec0ff */
[----:B------:R-:W-:Y:S01]  /*0a20*/  IMAD.MOV.U32 R23, RZ, RZ, 0x1ca00000 ;  /* 0x1ca00000ff177424 */ /* 0x000fe200078e00ff */
[C---:B------:R-:W-:Y:S01]  /*0a30*/  FSETP.GEU.AND P2, PT, |R13|.reuse, 1.469367938527859385e-39, PT ;  /* 0x001000000d00780b */ /* 0x040fe20003f4e200 */
[----:B------:R-:W-:Y:S01]  /*0a40*/  BSSY.RECONVERGENT B1, `(.L_x_19) ;  /* 0x0000052000017945 */ /* 0x000fe20003800200 */
[----:B------:R-:W-:Y:S01]  /*0a50*/  LOP3.LUT R5, R4, 0x3ff00000, RZ, 0xfc, !PT ;  /* 0x3ff0000004057812 */ /* 0x000fe200078efcff */
[----:B------:R-:W-:Y:S01]  /*0a60*/  IMAD.MOV.U32 R4, RZ, RZ, R10 ;  /* 0x000000ffff047224 */ /* 0x000fe200078e000a */
[----:B------:R-:W-:Y:S02]  /*0a70*/  LOP3.LUT R22, R13, 0x7ff00000, RZ, 0xc0, !PT ;  /* 0x7ff000000d167812 */ /* 0x000fe400078ec0ff */
[----:B------:R-:W-:-:S03]  /*0a80*/  LOP3.LUT R25, R11, 0x7ff00000, RZ, 0xc0, !PT ;  /* 0x7ff000000b197812 */ /* 0x000fc600078ec0ff */
[----:B------:R-:W-:Y:S01]  /*0a90*/  @!P0 DMUL R4, R10, 8.98846567431157953865e+307 ;  /* 0x7fe000000a048828 */ /* 0x000fe20000000000 */
[C---:B------:R-:W-:Y:S01]  /*0aa0*/  ISETP.GE.U32.AND P1, PT, R22.reuse, R25, PT ;  /* 0x000000191600720c */ /* 0x040fe20003f26070 */
[----:B------:R-:W-:Y:S02]  /*0ab0*/  IMAD.MOV.U32 R24, RZ, RZ, R22 ;  /* 0x000000ffff187224 */ /* 0x000fe400078e0016 */
[----:B------:R-:W-:Y:S02]  /*0ac0*/  @!P2 LOP3.LUT R19, R11, 0x7ff00000, RZ, 0xc0, !PT ;  /* 0x7ff000000b13a812 */ /* 0x000fe400078ec0ff */
[----:B------:R-:W0:Y:S02]  /*0ad0*/  MUFU.RCP64H R17, R5 ;  /* 0x0000000500117308 */ /* 0x000e240000001800 */
[----:B------:R-:W-:Y:S02]  /*0ae0*/  @!P2 ISETP.GE.U32.AND P3, PT, R22, R19, PT ;  /* 0x000000131600a20c */ /* 0x000fe40003f66070 */
[----:B------:R-:W-:-:S02]  /*0af0*/  @!P0 LOP3.LUT R25, R5, 0x7ff00000, RZ, 0xc0, !PT ;  /* 0x7ff0000005198812 */ /* 0x000fc400078ec0ff */
[----:B------:R-:W-:-:S04]  /*0b00*/  @!P2 SEL R19, R23, 0x63400000, !P3 ;  /* 0x634000001713a807 */ /* 0x000fc80005800000 */
[----:B------:R-:W-:-:S04]  /*0b10*/  @!P2 LOP3.LUT R20, R19, 0x80000000, R13, 0xf8, !PT ;  /* 0x800000001314a812 */ /* 0x000fc800078ef80d */
[----:B------:R-:W-:Y:S01]  /*0b20*/  @!P2 LOP3.LUT R21, R20, 0x100000, RZ, 0xfc, !PT ;  /* 0x001000001415a812 */ /* 0x000fe200078efcff */
[----:B------:R-:W-:Y:S01]  /*0b30*/  @!P2 IMAD.MOV.U32 R20, RZ, RZ, RZ ;  /* 0x000000ffff14a224 */ /* 0x000fe200078e00ff */
[----:B0-----:R-:W-:-:S08]  /*0b40*/  DFMA R14, R16, -R4, 1 ;  /* 0x3ff00000100e742b */ /* 0x001fd00000000804 */
[----:B------:R-:W-:-:S08]  /*0b50*/  DFMA R14, R14, R14, R14 ;  /* 0x0000000e0e0e722b */ /* 0x000fd0000000000e */
[----:B------:R-:W-:Y:S01]  /*0b60*/  DFMA R16, R16, R14, R16 ;  /* 0x0000000e1010722b */ /* 0x000fe20000000010 */
[----:B------:R-:W-:Y:S01]  /*0b70*/  SEL R15, R23, 0x63400000, !P1 ;  /* 0x63400000170f7807 */ /* 0x000fe20004800000 */
[----:B------:R-:W-:-:S03]  /*0b80*/  IMAD.MOV.U32 R14, RZ, RZ, R12 ;  /* 0x000000ffff0e7224 */ /* 0x000fc600078e000c */
[----:B------:R-:W-:-:S03]  /*0b90*/  LOP3.LUT R15, R15, 0x800fffff, R13, 0xf8, !PT ;  /* 0x800fffff0f0f7812 */ /* 0x000fc600078ef80d */
[----:B------:R-:W-:-:S03]  /*0ba0*/  DFMA R18, R16, -R4, 1 ;  /* 0x3ff000001012742b */ /* 0x000fc60000000804 */
[----:B------:R-:W-:-:S05]  /*0bb0*/  @!P2 DFMA R14, R14, 2, -R20 ;  /* 0x400000000e0ea82b */ /* 0x000fca0000000814 */
[----:B------:R-:W-:-:S05]  /*0bc0*/  DFMA R18, R16, R18, R16 ;  /* 0x000000121012722b */ /* 0x000fca0000000010 */
[----:B------:R-:W-:-:S03]  /*0bd0*/  @!P2 LOP3.LUT R24, R15, 0x7ff00000, RZ, 0xc0, !PT ;  /* 0x7ff000000f18a812 */ /* 0x000fc600078ec0ff */
[----:B------:R-:W-:Y:S02]  /*0be0*/  DMUL R16, R18, R14 ;  /* 0x0000000e12107228 */ /* 0x000fe40000000000 */
[----:B------:R-:W-:-:S05]  /*0bf0*/  VIADD R26, R24, 0xffffffff ;  /* 0xffffffff181a7836 */ /* 0x000fca0000000000 */
[----:B------:R-:W-:Y:S01]  /*0c00*/  ISETP.GT.U32.AND P0, PT, R26, 0x7feffffe, PT ;  /* 0x7feffffe1a00780c */ /* 0x000fe20003f04070 */
[----:B------:R-:W-:Y:S01]  /*0c10*/  VIADD R26, R25, 0xffffffff ;  /* 0xffffffff191a7836 */ /* 0x000fe20000000000 */
[----:B------:R-:W-:-:S04]  /*0c20*/  DFMA R20, R16, -R4, R14 ;  /* 0x800000041014722b */ /* 0x000fc8000000000e */
[----:B------:R-:W-:-:S04]  /*0c30*/  ISETP.GT.U32.OR P0, PT, R26, 0x7feffffe, P0 ;  /* 0x7feffffe1a00780c */ /* 0x000fc80000704470 */
[----:B------:R-:W-:-:S09]  /*0c40*/  DFMA R20, R18, R20, R16 ;  /* 0x000000141214722b */ /* 0x000fd20000000010 */
[----:B------:R-:W-:Y:S05]  /*0c50*/  @P0 BRA `(.L_x_20) ;  /* 0x00000000006c0947 */ /* 0x000fea0003800000 */
[----:B------:R-:W-:Y:S01]  /*0c60*/  LOP3.LUT R13, R11, 0x7ff00000, RZ, 0xc0, !PT ;  /* 0x7ff000000b0d7812 */ /* 0x000fe200078ec0ff */
[----:B------:R-:W-:-:S03]  /*0c70*/  IMAD.MOV.U32 R18, RZ, RZ, RZ ;  /* 0x000000ffff127224 */ /* 0x000fc600078e00ff */
[CC--:B------:R-:W-:Y:S02]  /*0c80*/  VIADDMNMX R12, R22.reuse, -R13.reuse, 0xb9600000, !PT ;  /* 0xb9600000160c7446 */ /* 0x0c0fe4000780090d */
[----:B------:R-:W-:Y:S02]  /*0c90*/  ISETP.GE.U32.AND P0, PT, R22, R13, PT ;  /* 0x0000000d1600720c */ /* 0x000fe40003f06070 */
[----:B------:R-:W-:Y:S02]  /*0ca0*/  VIMNMX R12, PT, PT, R12, 0x46a00000, PT ;  /* 0x46a000000c0c7848 */ /* 0x000fe40003fe0100 */
[----:B------:R-:W-:-:S05]  /*0cb0*/  SEL R23, R23, 0x63400000, !P0 ;  /* 0x6340000017177807 */ /* 0x000fca0004000000 */
[----:B------:R-:W-:-:S04]  /*0cc0*/  IMAD.IADD R12, R12, 0x1, -R23 ;  /* 0x000000010c0c7824 */ /* 0x000fc800078e0a17 */
[----:B------:R-:W-:-:S06]  /*0cd0*/  VIADD R19, R12, 0x7fe00000 ;  /* 0x7fe000000c137836 */ /* 0x000fcc0000000000 */
[----:B------:R-:W-:-:S10]  /*0ce0*/  DMUL R16, R20, R18 ;  /* 0x0000001214107228 */ /* 0x000fd40000000000 */
[----:B------:R-:W-:-:S13]  /*0cf0*/  FSETP.GTU.AND P0, PT, |R17|, 1.469367938527859385e-39, PT ;  /* 0x001000001100780b */ /* 0x000fda0003f0c200 */
[----:B------:R-:W-:Y:S05]  /*0d00*/  @P0 BRA `(.L_x_21) ;  /* 0x0000000000940947 */ /* 0x000fea0003800000 */
[----:B------:R-:W-:Y:S01]  /*0d10*/  DFMA R4, R20, -R4, R14 ;  /* 0x800000041404722b */ /* 0x000fe2000000000e */
[----:B------:R-:W-:-:S09]  /*0d20*/  MOV R18, RZ ;  /* 0x000000ff00127202 */ /* 0x000fd20000000f00 */
        /* <DEDUP_REMOVED lines=14> */
.L_x_20:
        /* <DEDUP_REMOVED lines=16> */
.L_x_23:
[----:B------:R-:W-:Y:S01]  /*0f10*/  LOP3.LUT R17, R11, 0x80000, RZ, 0xfc, !PT ;  /* 0x000800000b117812 */ /* 0x000fe200078efcff */
[----:B------:R-:W-:Y:S01]  /*0f20*/  IMAD.MOV.U32 R16, RZ, RZ, R10 ;  /* 0x000000ffff107224 */ /* 0x000fe200078e000a */
[----:B------:R-:W-:Y:S06]  /*0f30*/  BRA `(.L_x_21) ;  /* 0x0000000000087947 */ /* 0x000fec0003800000 */
.L_x_22:
[----:B------:R-:W-:Y:S01]  /*0f40*/  LOP3.LUT R17, R13, 0x80000, RZ, 0xfc, !PT ;  /* 0x000800000d117812 */ /* 0x000fe200078efcff */
[----:B------:R-:W-:-:S07]  /*0f50*/  IMAD.MOV.U32 R16, RZ, RZ, R12 ;  /* 0x000000ffff107224 */ /* 0x000fce00078e000c */
.L_x_21:
[----:B------:R-:W-:Y:S05]  /*0f60*/  BSYNC.RECONVERGENT B1 ;  /* 0x0000000000017941 */ /* 0x000fea0003800200 */
.L_x_19:
[----:B------:R-:W-:Y:S02]  /*0f70*/  IMAD.MOV.U32 R4, RZ, RZ, R0 ;  /* 0x000000ffff047224 */ /* 0x000fe400078e0000 */
[----:B------:R-:W-:-:S04]  /*0f80*/  IMAD.MOV.U32 R5, RZ, RZ, 0x0 ;  /* 0x00000000ff057424 */ /* 0x000fc800078e00ff */
[----:B------:R-:W-:Y:S05]  /*0f90*/  RET.REL.NODEC R4 `(_Z29update_struct_do_advance_cons12UpdateStructd) ;  /* 0xfffffff004187950 */ /* 0x000fea0003c3ffff */
.L_x_24:
        /* <DEDUP_REMOVED lines=14> */
.L_x_56:


//--------------------- .text._Z29update_struct_do_compute_flux12UpdateStruct --------------------------
	.section	.text._Z29update_struct_do_compute_flux12UpdateStruct,"ax",@progbits
	.align	128
        .global         _Z29update_struct_do_compute_flux12UpdateStruct
        .type           _Z29update_struct_do_compute_flux12UpdateStruct,@function
        .size           _Z29update_struct_do_compute_flux12UpdateStruct,(.L_x_58 - _Z29update_struct_do_compute_flux12UpdateStruct)
        .other          _Z29update_struct_do_compute_flux12UpdateStruct,@"STO_CUDA_ENTRY STV_DEFAULT"
_Z29update_struct_do_compute_flux12UpdateStruct:
.text._Z29update_struct_do_compute_flux12UpdateStruct:
[----:B------:R-:W-:Y:S01]  /*0000*/  LDC R1, c[0x0][0x37c] ;  /* 0x0000df00ff017b82 */ /* 0x000fe20000000800 */
[----:B------:R-:W0:Y:S07]  /*0010*/  S2R R3, SR_TID.X ;  /* 0x0000000000037919 */ /* 0x000e2e0000002100 */
[----:B------:R-:W0:Y:S01]  /*0020*/  S2UR UR4, SR_CTAID.X ;  /* 0x00000000000479c3 */ /* 0x000e220000002500 */
[----:B------:R-:W1:Y:S07]  /*0030*/  LDCU UR6, c[0x0][0x380] ;  /* 0x00007000ff0677ac */ /* 0x000e6e0008000800 */
[----:B------:R-:W0:Y:S02]  /*0040*/  LDC R0, c[0x0][0x360] ;  /* 0x0000d800ff007b82 */ /* 0x000e240000000800 */
[----:B0-----:R-:W-:-:S05]  /*0050*/  IMAD R0, R0, UR4, R3 ;  /* 0x0000000400007c24 */ /* 0x001fca000f8e0203 */
[----:B-1----:R-:W-:-:S13]  /*0060*/  ISETP.GT.AND P0, PT, R0, UR6, PT ;  /* 0x0000000600007c0c */ /* 0x002fda000bf04270 */
[----:B------:R-:W-:Y:S05]  /*0070*/  @P0 EXIT ;  /* 0x000000000000094d */ /* 0x000fea0003800000 */
[----:B------:R-:W0:Y:S08]  /*0080*/  LDC R2, c[0x0][0x360] ;  /* 0x0000d800ff027b82 */ /* 0x000e300000000800 */
[----:B------:R-:W1:Y:S01]  /*0090*/  LDC.64 R26, c[0x0][0x398] ;  /* 0x0000e600ff1a7b82 */ /* 0x000e620000000a00 */
[----:B0-----:R-:W-:Y:S01]  /*00a0*/  IMAD R2, R2, UR4, R3 ;  /* 0x0000000402027c24 */ /* 0x001fe2000f8e0203 */
[----:B------:R-:W0:Y:S04]  /*00b0*/  LDCU.64 UR4, c[0x0][0x358] ;  /* 0x00006b00ff0477ac */ /* 0x000e280008000a00 */
[----:B------:R-:W-:-:S04]  /*00c0*/  VIMNMX.U32 R0, PT, PT, R2, 0x1, !PT ;  /* 0x0000000102007848 */ /* 0x000fc80007fe0000 */
[----:B------:R-:W-:-:S05]  /*00d0*/  LEA R5, R0, 0xfffffffc, 0x2 ;  /* 0xfffffffc00057811 */ /* 0x000fca00078e10ff */
[----:B-1----:R-:W-:-:S05]  /*00e0*/  IMAD.WIDE R4, R5, 0x8, R26 ;  /* 0x0000000805047825 */ /* 0x002fca00078e021a */
[----:B0-----:R-:W2:Y:S04]  /*00f0*/  LDG.E.64 R8, desc[UR4][R4.64+0x18] ;  /* 0x0000180404087981 */ /* 0x001ea8000c1e1b00 */
[----:B------:R-:W3:Y:S04]  /*0100*/  LDG.E.64 R14, desc[UR4][R4.64+0x10] ;  /* 0x00001004040e7981 */ /* 0x000ee8000c1e1b00 */
[----:B------:R-:W4:Y:S04]  /*0110*/  LDG.E.64 R10, desc[UR4][R4.64] ;  /* 0x00000004040a7981 */ /* 0x000f28000c1e1b00 */
[----:B------:R-:W5:Y:S01]  /*0120*/  LDG.E.64 R12, desc[UR4][R4.64+0x8] ;  /* 0x00000804040c7981 */ /* 0x000f62000c1e1b00 */
[----:B------:R-:W0:Y:S01]  /*0130*/  MUFU.RCP64H R7, 0.66666650772094726562 ;  /* 0x3fe5555500077908 */ /* 0x000e220000001800 */
[----:B------:R-:W-:Y:S01]  /*0140*/  IMAD.MOV.U32 R18, RZ, RZ, 0x55555556 ;  /* 0x55555556ff127424 */ /* 0x000fe200078e00ff */
[----:B------:R-:W-:Y:S01]  /*0150*/  ISETP.NE.AND P0, PT, R2, UR6, PT ;  /* 0x0000000602007c0c */ /* 0x000fe2000bf05270 */
[----:B------:R-:W-:Y:S01]  /*0160*/  IMAD.MOV.U32 R19, RZ, RZ, 0x3fe55555 ;  /* 0x3fe55555ff137424 */ /* 0x000fe200078e00ff */
[----:B------:R-:W-:Y:S01]  /*0170*/  BSSY.RECONVERGENT B0, `(.L_x_25) ;  /* 0x000001c000007945 */ /* 0x000fe20003800200 */
[----:B------:R-:W-:-:S02]  /*0180*/  IMAD.MOV.U32 R6, RZ, RZ, 0x1 ;  /* 0x00000001ff067424 */ /* 0x000fc400078e00ff */
[----:B------:R-:W-:-:S08]  /*0190*/  VIADD R0, R2, 0xffffffff ;  /* 0xffffffff02007836 */ /* 0x000fd00000000000 */
[----:B------:R-:W-:Y:S01]  /*01a0*/  @P0 IMAD.MOV R0, RZ, RZ, R2 ;  /* 0x000000ffff000224 */ /* 0x000fe200078e0202 */
[----:B0-----:R-:W-:-:S08]  /*01b0*/  DFMA R16, R6, -R18, 1 ;  /* 0x3ff000000610742b */ /* 0x001fd00000000812 */
[----:B------:R-:W-:-:S08]  /*01c0*/  DFMA R16, R16, R16, R16 ;  /* 0x000000101010722b */ /* 0x000fd00000000010 */
[----:B------:R-:W-:-:S08]  /*01d0*/  DFMA R16, R6, R16, R6 ;  /* 0x000000100610722b */ /* 0x000fd00000000006 */
[----:B------:R-:W-:-:S08]  /*01e0*/  DFMA R6, R16, -R18, 1 ;  /* 0x3ff000001006742b */ /* 0x000fd00000000812 */
[----:B------:R-:W-:-:S08]  /*01f0*/  DFMA R6, R16, R6, R16 ;  /* 0x000000061006722b */ /* 0x000fd00000000010 */
[----:B--2---:R-:W-:Y:S01]  /*0200*/  DMUL R16, R8, R6 ;  /* 0x0000000608107228 */ /* 0x004fe20000000000 */
[----:B------:R-:W-:Y:S01]  /*0210*/  FSETP.GEU.AND P1, PT, |R9|, 6.5827683646048100446e-37, PT ;  /* 0x036000000900780b */ /* 0x000fe20003f2e200 */
[----:B---3--:R-:W-:-:S06]  /*0220*/  DMUL R22, R14, R14 ;  /* 0x0000000e0e167228 */ /* 0x008fcc0000000000 */
[----:B------:R-:W-:Y:S02]  /*0230*/  DFMA R18, R16, -R18, R8 ;  /* 0x800000121012722b */ /* 0x000fe40000000008 */
[C---:B----4-:R-:W-:Y:S02]  /*0240*/  DMUL R24, R10.reuse, 0.5 ;  /* 0x3fe000000a187828 */ /* 0x050fe40000000000 */
[----:B------:R-:W-:Y:S02]  /*0250*/  DMUL R14, R10, R14 ;  /* 0x0000000e0a0e7228 */ /* 0x000fe40000000000 */
[----:B-----5:R-:W-:Y:S02]  /*0260*/  DFMA R22, R12, R12, R22 ;  /* 0x0000000c0c16722b */ /* 0x020fe40000000016 */
[----:B------:R-:W-:-:S10]  /*0270*/  DFMA R4, R6, R18, R16 ;  /* 0x000000120604722b */ /* 0x000fd40000000010 */
[----:B------:R-:W-:-:S05]  /*0280*/  FFMA R3, RZ, 1.7916666269302368164, R5 ;  /* 0x3fe55555ff037823 */ /* 0x000fca0000000005 */
[----:B------:R-:W-:Y:S02]  /*0290*/  FSETP.GT.AND P0, PT, |R3|, 1.469367938527859385e-39, PT ;  /* 0x001000000300780b */ /* 0x000fe40003f04200 */
[----:B------:R-:W-:-:S05]  /*02a0*/  SHF.L.U32 R3, R0, 0x2, RZ ;  /* 0x0000000200037819 */ /* 0x000fca00000006ff */
[----:B------:R-:W-:-:S06]  /*02b0*/  IMAD.WIDE R26, R3, 0x8, R26 ;  /* 0x00000008031a7825 */ /* 0x000fcc00078e021a */
[----:B------:R-:W-:Y:S05]  /*02c0*/  @P0 BRA P1, `(.L_x_26) ;  /* 0x0000000000180947 */ /* 0x000fea0000800000 */
[----:B------:R-:W-:Y:S01]  /*02d0*/  IMAD.MOV.U32 R50, RZ, RZ, R8 ;  /* 0x000000ffff327224 */ /* 0x000fe200078e0008 */
[----:B------:R-:W-:Y:S01]  /*02e0*/  MOV R0, 0x330 ;  /* 0x0000033000007802 */ /* 0x000fe20000000f00 */
[----:B------:R-:W-:Y:S02]  /*02f0*/  IMAD.MOV.U32 R51, RZ, RZ, R9 ;  /* 0x000000ffff337224 */ /* 0x000fe400078e0009 */
[----:B------:R-:W-:Y:S02]  /*0300*/  IMAD.MOV.U32 R48, RZ, RZ, 0x55555556 ;  /* 0x55555556ff307424 */ /* 0x000fe400078e00ff */
[----:B------:R-:W-:-:S07]  /*0310*/  IMAD.MOV.U32 R49, RZ, RZ, 0x3fe55555 ;  /* 0x3fe55555ff317424 */ /* 0x000fce00078e00ff */
[----:B------:R-:W-:Y:S05]  /*0320*/  CALL.REL.NOINC `($__internal_2_$__cuda_sm20_div_rn_f64_full) ;  /* 0x0000001000647944 */ /* 0x000fea0003c00000 */
.L_x_26:
[----:B------:R-:W-:Y:S05]  /*0330*/  BSYNC.RECONVERGENT B0 ;  /* 0x0000000000007941 */ /* 0x000fea0003800200 */
.L_x_25:
[----:B------:R-:W2:Y:S04]  /*0340*/  LDG.E.64 R16, desc[UR4][R26.64+0x18] ;  /* 0x000018041a107981 */ /* 0x000ea8000c1e1b00 */
[----:B------:R0:W3:Y:S04]  /*0350*/  LDG.E.64 R28, desc[UR4][R26.64+0x10] ;  /* 0x000010041a1c7981 */ /* 0x0000e8000c1e1b00 */
[----:B------:R-:W0:Y:S04]  /*0360*/  LDG.E.64 R18, desc[UR4][R26.64] ;  /* 0x000000041a127981 */ /* 0x000e28000c1e1b00 */
[----:B------:R-:W0:Y:S01]  /*0370*/  LDG.E.64 R20, desc[UR4][R26.64+0x8] ;  /* 0x000008041a147981 */ /* 0x000e22000c1e1b00 */
[----:B------:R-:W1:Y:S01]  /*0380*/  MUFU.RCP64H R7, 0.66666650772094726562 ;  /* 0x3fe5555500077908 */ /* 0x000e620000001800 */
[----:B------:R-:W-:Y:S01]  /*0390*/  IMAD.MOV.U32 R30, RZ, RZ, 0x55555556 ;  /* 0x55555556ff1e7424 */ /* 0x000fe200078e00ff */
[----:B------:R-:W-:Y:S01]  /*03a0*/  MOV R31, 0x3fe55555 ;  /* 0x3fe55555001f7802 */ /* 0x000fe20000000f00 */
[----:B------:R-:W-:Y:S01]  /*03b0*/  IMAD.MOV.U32 R6, RZ, RZ, 0x1 ;  /* 0x00000001ff067424 */ /* 0x000fe200078e00ff */
[----:B------:R-:W-:Y:S01]  /*03c0*/  DFMA R22, R24, R22, R4 ;  /* 0x000000161816722b */ /* 0x000fe20000000004 */
[----:B------:R-:W-:Y:S01]  /*03d0*/  BSSY.RECONVERGENT B0, `(.L_x_27) ;  /* 0x000001b000007945 */ /* 0x000fe20003800200 */
[----:B------:R-:W-:-:S03]  /*03e0*/  DMUL R24, R10, R12 ;  /* 0x0000000c0a187228 */ /* 0x000fc60000000000 */
[----:B-1----:R-:W-:-:S08]  /*03f0*/  DFMA R32, R6, -R30, 1 ;  /* 0x3ff000000620742b */ /* 0x002fd0000000081e */
[----:B------:R-:W-:-:S08]  /*0400*/  DFMA R32, R32, R32, R32 ;  /* 0x000000202020722b */ /* 0x000fd00000000020 */
[----:B------:R-:W-:-:S08]  /*0410*/  DFMA R32, R6, R32, R6 ;  /* 0x000000200620722b */ /* 0x000fd00000000006 */
[----:B------:R-:W-:-:S08]  /*0420*/  DFMA R6, R32, -R30, 1 ;  /* 0x3ff000002006742b */ /* 0x000fd0000000081e */
[----:B------:R-:W-:-:S08]  /*0430*/  DFMA R32, R32, R6, R32 ;  /* 0x000000062020722b */ /* 0x000fd00000000020 */
[----:B--2---:R-:W-:Y:S01]  /*0440*/  DMUL R6, R32, R16 ;  /* 0x0000001020067228 */ /* 0x004fe20000000000 */
[----:B------:R-:W-:-:S07]  /*0450*/  FSETP.GEU.AND P1, PT, |R17|, 6.5827683646048100446e-37, PT ;  /* 0x036000001100780b */ /* 0x000fce0003f2e200 */
[----:B------:R-:W-:Y:S02]  /*0460*/  DFMA R30, R6, -R30, R16 ;  /* 0x8000001e061e722b */ /* 0x000fe40000000010 */
[----:B0-----:R-:W-:-:S06]  /*0470*/  DMUL R26, R18, R20 ;  /* 0x00000014121a7228 */ /* 0x001fcc0000000000 */
[----:B------:R-:W-:Y:S02]  /*0480*/  DFMA R6, R32, R30, R6 ;  /* 0x0000001e2006722b */ /* 0x000fe40000000006 */
[-C--:B---3--:R-:W-:Y:S02]  /*0490*/  DMUL R30, R28, R28.reuse ;  /* 0x0000001c1c1e7228 */ /* 0x088fe40000000000 */
[C---:B------:R-:W-:Y:S02]  /*04a0*/  DMUL R32, R18.reuse, 0.5 ;  /* 0x3fe0000012207828 */ /* 0x040fe40000000000 */
[----:B------:R-:W-:-:S04]  /*04b0*/  DMUL R28, R18, R28 ;  /* 0x0000001c121c7228 */ /* 0x000fc80000000000 */
[----:B------:R-:W-:Y:S01]  /*04c0*/  FFMA R0, RZ, 1.7916666269302368164, R7 ;  /* 0x3fe55555ff007823 */ /* 0x000fe20000000007 */
[----:B------:R-:W-:-:S04]  /*04d0*/  DFMA R30, R20, R20, R30 ;  /* 0x00000014141e722b */ /* 0x000fc8000000001e */
[----:B------:R-:W-:-:S13]  /*04e0*/  FSETP.GT.AND P0, PT, |R0|, 1.469367938527859385e-39, PT ;  /* 0x001000000000780b */ /* 0x000fda0003f04200 */
[----:B------:R-:W-:Y:S05]  /*04f0*/  @P0 BRA P1, `(.L_x_28) ;  /* 0x0000000000200947 */ /* 0x000fea0000800000 */
[----:B------:R-:W-:Y:S01]  /*0500*/  IMAD.MOV.U32 R50, RZ, RZ, R16 ;  /* 0x000000ffff327224 */ /* 0x000fe200078e0010 */
[----:B------:R-:W-:Y:S01]  /*0510*/  MOV R0, 0x560 ;  /* 0x0000056000007802 */ /* 0x000fe20000000f00 */
[----:B------:R-:W-:Y:S02]  /*0520*/  IMAD.MOV.U32 R51, RZ, RZ, R17 ;  /* 0x000000ffff337224 */ /* 0x000fe400078e0011 */
[----:B------:R-:W-:Y:S02]  /*0530*/  IMAD.MOV.U32 R48, RZ, RZ, 0x55555556 ;  /* 0x55555556ff307424 */ /* 0x000fe400078e00ff */
[----:B------:R-:W-:-:S07]  /*0540*/  IMAD.MOV.U32 R49, RZ, RZ, 0x3fe55555 ;  /* 0x3fe55555ff317424 */ /* 0x000fce00078e00ff */
[----:B------:R-:W-:Y:S05]  /*0550*/  CALL.REL.NOINC `($__internal_2_$__cuda_sm20_div_rn_f64_full) ;  /* 0x0000000c00d87944 */ /* 0x000fea0003c00000 */
[----:B------:R-:W-:Y:S01]  /*0560*/  MOV R6, R4 ;  /* 0x0000000400067202 */ /* 0x000fe20000000f00 */
[----:B------:R-:W-:-:S07]  /*0570*/  IMAD.MOV.U32 R7, RZ, RZ, R5 ;  /* 0x000000ffff077224 */ /* 0x000fce00078e0005 */
.L_x_28:
[----:B------:R-:W-:Y:S05]  /*0580*/  BSYNC.RECONVERGENT B0 ;  /* 0x0000000000007941 */ /* 0x000fea0003800200 */
.L_x_27:
[----:B------:R-:W0:Y:S01]  /*0590*/  MUFU.RCP64H R5, R11 ;  /* 0x0000000b00057308 */ /* 0x000e220000001800 */
[----:B------:R-:W-:Y:S01]  /*05a0*/  IMAD.MOV.U32 R4, RZ, RZ, 0x1 ;  /* 0x00000001ff047424 */ /* 0x000fe200078e00ff */
[----:B------:R-:W-:Y:S01]  /*05b0*/  UMOV UR6, 0xaaaaaaab ;  /* 0xaaaaaaab00067882 */ /* 0x000fe20000000000 */
[----:B------:R-:W-:Y:S01]  /*05c0*/  UMOV UR7, 0x3ffaaaaa ;  /* 0x3ffaaaaa00077882 */ /* 0x000fe20000000000 */
[----:B------:R-:W-:Y:S01]  /*05d0*/  DFMA R30, R32, R30, R6 ;  /* 0x0000001e201e722b */ /* 0x000fe20000000006 */
[----:B------:R-:W-:Y:S01]  /*05e0*/  BSSY.RECONVERGENT B0, `(.L_x_29) ;  /* 0x000001a000007945 */ /* 0x000fe20003800200 */
[----:B------:R-:W-:Y:S02]  /*05f0*/  DMUL R50, R8, UR6 ;  /* 0x0000000608327c28 */ /* 0x000fe40008000000 */
[----:B------:R-:W-:-:S04]  /*0600*/  DMUL R32, R12, R14 ;  /* 0x0000000e0c207228 */ /* 0x000fc80000000000 */
[----:B------:R-:W-:-:S04]  /*0610*/  DMUL R38, R20, R30 ;  /* 0x0000001e14267228 */ /* 0x000fc80000000000 */
[----:B------:R-:W-:Y:S01]  /*0620*/  FSETP.GEU.AND P1, PT, |R51|, 6.5827683646048100446e-37, PT ;  /* 0x036000003300780b */ /* 0x000fe20003f2e200 */
[----:B0-----:R-:W-:Y:S02]  /*0630*/  DFMA R34, -R10, R4, 1 ;  /* 0x3ff000000a22742b */ /* 0x001fe40000000104 */
[----:B------:R-:W-:Y:S02]  /*0640*/  DFMA R32, RZ, R8, R32 ;  /* 0x00000008ff20722b */ /* 0x000fe40000000020 */
[----:B------:R-:W-:-:S04]  /*0650*/  DFMA R38, R20, R16, R38 ;  /* 0x000000101426722b */ /* 0x000fc80000000026 */
[----:B------:R-:W-:-:S08]  /*0660*/  DFMA R34, R34, R34, R34 ;  /* 0x000000222222722b */ /* 0x000fd00000000022 */
[----:B------:R-:W-:-:S08]  /*0670*/  DFMA R34, R4, R34, R4 ;  /* 0x000000220422722b */ /* 0x000fd00000000004 */
[----:B------:R-:W-:-:S08]  /*0680*/  DFMA R4, -R10, R34, 1 ;  /* 0x3ff000000a04742b */ /* 0x000fd00000000122 */
[----:B------:R-:W-:-:S08]  /*0690*/  DFMA R4, R34, R4, R34 ;  /* 0x000000042204722b */ /* 0x000fd00000000022 */
[----:B------:R-:W-:-:S08]  /*06a0*/  DMUL R34, R50, R4 ;  /* 0x0000000432227228 */ /* 0x000fd00000000000 */
[----:B------:R-:W-:-:S08]  /*06b0*/  DFMA R36, -R10, R34, R50 ;  /* 0x000000220a24722b */ /* 0x000fd00000000132 */
[----:B------:R-:W-:Y:S02]  /*06c0*/  DFMA R4, R4, R36, R34 ;  /* 0x000000240404722b */ /* 0x000fe40000000022 */
[----:B------:R-:W-:Y:S02]  /*06d0*/  DMUL R34, R12, R22 ;  /* 0x000000160c227228 */ /* 0x000fe40000000000 */
[----:B------:R-:W-:-:S06]  /*06e0*/  DMUL R36, R20, R28 ;  /* 0x0000001c14247228 */ /* 0x000fcc0000000000 */
[----:B------:R-:W-:Y:S01]  /*06f0*/  FFMA R0, RZ, R11, R5 ;  /* 0x0000000bff007223 */ /* 0x000fe20000000005 */
[----:B------:R-:W-:Y:S02]  /*0700*/  DFMA R34, R12, R8, R34 ;  /* 0x000000080c22722b */ /* 0x000fe40000000022 */
[----:B------:R-:W-:Y:S02]  /*0710*/  DFMA R36, RZ, R16, R36 ;  /* 0x00000010ff24722b */ /* 0x000fe40000000024 */
[----:B------:R-:W-:-:S13]  /*0720*/  FSETP.GT.AND P0, PT, |R0|, 1.469367938527859385e-39, PT ;  /* 0x001000000000780b */ /* 0x000fda0003f04200 */
[----:B------:R-:W-:Y:S05]  /*0730*/  @P0 BRA P1, `(.L_x_30) ;  /* 0x0000000000100947 */ /* 0x000fea0000800000 */
[----:B------:R-:W-:Y:S01]  /*0740*/  IMAD.MOV.U32 R48, RZ, RZ, R10 ;  /* 0x000000ffff307224 */ /* 0x000fe200078e000a */
[----:B------:R-:W-:Y:S01]  /*0750*/  MOV R0, 0x780 ;  /* 0x0000078000007802 */ /* 0x000fe20000000f00 */
[----:B------:R-:W-:-:S07]  /*0760*/  IMAD.MOV.U32 R49, RZ, RZ, R11 ;  /* 0x000000ffff317224 */ /* 0x000fce00078e000b */
[----:B------:R-:W-:Y:S05]  /*0770*/  CALL.REL.NOINC `($__internal_2_$__cuda_sm20_div_rn_f64_full) ;  /* 0x0000000c00507944 */ /* 0x000fea0003c00000 */
.L_x_30:
[----:B------:R-:W-:Y:S05]  /*0780*/  BSYNC.RECONVERGENT B0 ;  /* 0x0000000000007941 */ /* 0x000fea0003800200 */
.L_x_29:
[----:B------:R-:W0:Y:S01]  /*0790*/  MUFU.RSQ64H R7, R5 ;  /* 0x0000000500077308 */ /* 0x000e220000001c00 */
[----:B------:R-:W-:Y:S01]  /*07a0*/  VIADD R6, R5, 0xfcb00000 ;  /* 0xfcb0000005067836 */ /* 0x000fe20000000000 */
[----:B------:R-:W-:Y:S01]  /*07b0*/  MOV R42, 0x0 ;  /* 0x00000000002a7802 */ /* 0x000fe20000000f00 */
[----:B------:R-:W-:Y:S01]  /*07c0*/  IMAD.MOV.U32 R43, RZ, RZ, 0x3fd80000 ;  /* 0x3fd80000ff2b7424 */ /* 0x000fe200078e00ff */
[----:B------:R-:W-:Y:S02]  /*07d0*/  BSSY.RECONVERGENT B0, `(.L_x_31) ;  /* 0x0000012000007945 */ /* 0x000fe40003800200 */
[----:B------:R-:W-:Y:S01]  /*07e0*/  ISETP.GE.U32.AND P0, PT, R6, 0x7ca00000, PT ;  /* 0x7ca000000600780c */ /* 0x000fe20003f06070 */
[----:B0-----:R-:W-:-:S08]  /*07f0*/  DMUL R40, R6, R6 ;  /* 0x0000000606287228 */ /* 0x001fd00000000000 */
[----:B------:R-:W-:-:S08]  /*0800*/  DFMA R40, -R40, R4, 1 ;  /* 0x3ff000002828742b */ /* 0x000fd00000000104 */
[----:B------:R-:W-:Y:S02]  /*0810*/  DFMA R42, R40, R42, 0.5 ;  /* 0x3fe00000282a742b */ /* 0x000fe4000000002a */
[----:B------:R-:W-:-:S08]  /*0820*/  DMUL R40, R6, R40 ;  /* 0x0000002806287228 */ /* 0x000fd00000000000 */
[----:B------:R-:W-:-:S08]  /*0830*/  DFMA R44, R42, R40, R6 ;  /* 0x000000282a2c722b */ /* 0x000fd00000000006 */
[----:B------:R-:W-:Y:S02]  /*0840*/  DMUL R46, R44, R4 ;  /* 0x000000042c2e7228 */ /* 0x000fe40000000000 */
[----:B------:R-:W-:Y:S02]  /*0850*/  VIADD R41, R45, 0xfff00000 ;  /* 0xfff000002d297836 */ /* 0x000fe40000000000 */
[----:B------:R-:W-:-:S04]  /*0860*/  IMAD.MOV.U32 R40, RZ, RZ, R44 ;  /* 0x000000ffff287224 */ /* 0x000fc800078e002c */
[----:B------:R-:W-:-:S08]  /*0870*/  DFMA R48, R46, -R46, R4 ;  /* 0x8000002e2e30722b */ /* 0x000fd00000000004 */
[----:B------:R-:W-:Y:S01]  /*0880*/  DFMA R42, R48, R40, R46 ;  /* 0x00000028302a722b */ /* 0x000fe2000000002e */
[----:B------:R-:W-:Y:S10]  /*0890*/  @!P0 BRA `(.L_x_32) ;  /* 0x0000000000148947 */ /* 0x000ff40003800000 */
[----:B------:R-:W-:Y:S01]  /*08a0*/  IMAD.MOV.U32 R45, RZ, RZ, R41 ;  /* 0x000000ffff2d7224 */ /* 0x000fe200078e0029 */
[----:B------:R-:W-:-:S07]  /*08b0*/  MOV R0, 0x8d0 ;  /* 0x000008d000007802 */ /* 0x000fce0000000f00 */
[----:B------:R-:W-:Y:S05]  /*08c0*/  CALL.REL.NOINC `($__internal_3_$__cuda_sm20_dsqrt_rn_f64_mediumpath_v1) ;  /* 0x0000001000847944 */ /* 0x000fea0003c00000 */
[----:B------:R-:W-:Y:S01]  /*08d0*/  IMAD.MOV.U32 R42, RZ, RZ, R48 ;  /* 0x000000ffff2a7224 */ /* 0x000fe200078e0030 */
[----:B------:R-:W-:-:S07]  /*08e0*/  MOV R43, R49 ;  /* 0x00000031002b7202 */ /* 0x000fce0000000f00 */
.L_x_32:
[----:B------:R-:W-:Y:S05]  /*08f0*/  BSYNC.RECONVERGENT B0 ;  /* 0x0000000000007941 */ /* 0x000fea0003800200 */
.L_x_31:
[----:B------:R-:W0:Y:S01]  /*0900*/  MUFU.RCP64H R5, R19 ;  /* 0x0000001300057308 */ /* 0x000e220000001800 */
[----:B------:R-:W-:Y:S01]  /*0910*/  IMAD.MOV.U32 R4, RZ, RZ, 0x1 ;  /* 0x00000001ff047424 */ /* 0x000fe200078e00ff */
[----:B------:R-:W-:Y:S01]  /*0920*/  UMOV UR6, 0xaaaaaaab ;  /* 0xaaaaaaab00067882 */ /* 0x000fe20000000000 */
[----:B------:R-:W-:Y:S01]  /*0930*/  UMOV UR7, 0x3ffaaaaa ;  /* 0x3ffaaaaa00077882 */ /* 0x000fe20000000000 */
[----:B------:R-:W-:Y:S01]  /*0940*/  BSSY.RECONVERGENT B0, `(.L_x_33) ;  /* 0x0000014000007945 */ /* 0x000fe20003800200 */
[----:B------:R-:W-:-:S10]  /*0950*/  DMUL R50, R16, UR6 ;  /* 0x0000000610327c28 */ /* 0x000fd40008000000 */
[----:B------:R-:W-:Y:S01]  /*0960*/  FSETP.GEU.AND P1, PT, |R51|, 6.5827683646048100446e-37, PT ;  /* 0x036000003300780b */ /* 0x000fe20003f2e200 */
[----:B0-----:R-:W-:-:S08]  /*0970*/  DFMA R6, -R18, R4, 1 ;  /* 0x3ff000001206742b */ /* 0x001fd00000000104 */
[----:B------:R-:W-:-:S08]  /*0980*/  DFMA R6, R6, R6, R6 ;  /* 0x000000060606722b */ /* 0x000fd00000000006 */
[----:B------:R-:W-:-:S08]  /*0990*/  DFMA R6, R4, R6, R4 ;  /* 0x000000060406722b */ /* 0x000fd00000000004 */
[----:B------:R-:W-:-:S08]  /*09a0*/  DFMA R4, -R18, R6, 1 ;  /* 0x3ff000001204742b */ /* 0x000fd00000000106 */
[----:B------:R-:W-:-:S08]  /*09b0*/  DFMA R4, R6, R4, R6 ;  /* 0x000000040604722b */ /* 0x000fd00000000006 */
[----:B------:R-:W-:-:S08]  /*09c0*/  DMUL R6, R50, R4 ;  /* 0x0000000432067228 */ /* 0x000fd00000000000 */
[----:B------:R-:W-:-:S08]  /*09d0*/  DFMA R40, -R18, R6, R50 ;  /* 0x000000061228722b */ /* 0x000fd00000000132 */
[----:B------:R-:W-:Y:S02]  /*09e0*/  DFMA R4, R4, R40, R6 ;  /* 0x000000280404722b */ /* 0x000fe40000000006 */
[C-C-:B------:R-:W-:Y:S02]  /*09f0*/  DADD R40, R12.reuse, -R42.reuse ;  /* 0x000000000c287229 */ /* 0x140fe4000000082a */
[----:B------:R-:W-:-:S06]  /*0a00*/  DADD R42, R12, R42 ;  /* 0x000000000c2a7229 */ /* 0x000fcc000000002a */
[----:B------:R-:W-:-:S05]  /*0a10*/  FFMA R0, RZ, R19, R5 ;  /* 0x00000013ff007223 */ /* 0x000fca0000000005 */
[----:B------:R-:W-:-:S13]  /*0a20*/  FSETP.GT.AND P0, PT, |R0|, 1.469367938527859385e-39, PT ;  /* 0x001000000000780b */ /* 0x000fda0003f04200 */
[----:B------:R-:W-:Y:S05]  /*0a30*/  @P0 BRA P1, `(.L_x_34) ;  /* 0x0000000000100947 */ /* 0x000fea0000800000 */
[----:B------:R-:W-:Y:S01]  /*0a40*/  IMAD.MOV.U32 R48, RZ, RZ, R18 ;  /* 0x000000ffff307224 */ /* 0x000fe200078e0012 */
[----:B------:R-:W-:Y:S01]  /*0a50*/  MOV R0, 0xa80 ;  /* 0x00000a8000007802 */ /* 0x000fe20000000f00 */
[----:B------:R-:W-:-:S07]  /*0a60*/  IMAD.MOV.U32 R49, RZ, RZ, R19 ;  /* 0x000000ffff317224 */ /* 0x000fce00078e0013 */
[----:B------:R-:W-:Y:S05]  /*0a70*/  CALL.REL.NOINC `($__internal_2_$__cuda_sm20_div_rn_f64_full) ;  /* 0x0000000800907944 */ /* 0x000fea0003c00000 */
.L_x_34:
[----:B------:R-:W-:Y:S05]  /*0a80*/  BSYNC.RECONVERGENT B0 ;  /* 0x0000000000007941 */ /* 0x000fea0003800200 */
.L_x_33:
        /* <DEDUP_REMOVED lines=18> */
[----:B------:R-:W-:Y:S01]  /*0bb0*/  MOV R0, 0xbf0 ;  /* 0x00000bf000007802 */ /* 0x000fe20000000f00 */
[----:B------:R-:W-:Y:S02]  /*0bc0*/  IMAD.MOV.U32 R48, RZ, RZ, R52 ;  /* 0x000000ffff307224 */ /* 0x000fe400078e0034 */
[----:B------:R-:W-:-:S07]  /*0bd0*/  IMAD.MOV.U32 R49, RZ, RZ, R53 ;  /* 0x000000ffff317224 */ /* 0x000fce00078e0035 */
[----:B------:R-:W-:Y:S05]  /*0be0*/  CALL.REL.NOINC `($__internal_3_$__cuda_sm20_dsqrt_rn_f64_mediumpath_v1) ;  /* 0x0000000c00bc7944 */ /* 0x000fea0003c00000 */
.L_x_36:
[----:B------:R-:W-:Y:S05]  /*0bf0*/  BSYNC.RECONVERGENT B0 ;  /* 0x0000000000007941 */ /* 0x000fea0003800200 */
.L_x_35:
[C-C-:B------:R-:W-:Y:S01]  /*0c00*/  DADD R4, R20.reuse, -R48.reuse ;  /* 0x0000000014047229 */ /* 0x140fe20000000830 */
[----:B------:R-:W-:Y:S01]  /*0c10*/  IMAD.MOV.U32 R0, RZ, RZ, RZ ;  /* 0x000000ffff007224 */ /* 0x000fe200078e00ff */
[----:B------:R-:W-:Y:S01]  /*0c20*/  DADD R48, R20, R48 ;  /* 0x0000000014307229 */ /* 0x000fe20000000030 */
[----:B------:R-:W-:Y:S01]  /*0c30*/  IMAD.MOV.U32 R6, RZ, RZ, RZ ;  /* 0x000000ffff067224 */ /* 0x000fe200078e00ff */
[----:B------:R-:W-:Y:S01]  /*0c40*/  BSSY.RECONVERGENT B0, `(.L_x_37) ;  /* 0x0000031000007945 */ /* 0x000fe20003800200 */
[----:B------:R-:W-:Y:S02]  /*0c50*/  IMAD.MOV.U32 R46, RZ, RZ, 0x1 ;  /* 0x00000001ff2e7424 */ /* 0x000fe400078e00ff */
[----:B------:R-:W-:Y:S01]  /*0c60*/  IMAD.SHL.U32 R2, R2, 0x4, RZ ;  /* 0x0000000402027824 */ /* 0x000fe200078e00ff */
[----:B------:R-:W-:Y:S02]  /*0c70*/  DSETP.MIN.AND P0, P1, RZ, R4, PT ;  /* 0x00000004ff00722a */ /* 0x000fe40003900000 */
[----:B------:R-:W-:Y:S01]  /*0c80*/  DSETP.MAX.AND P2, P3, RZ, R48, PT ;  /* 0x00000030ff00722a */ /* 0x000fe20003b4f000 */
[----:B------:R-:W-:Y:S01]  /*0c90*/  MOV R3, R4 ;  /* 0x0000000400037202 */ /* 0x000fe20000000f00 */
[----:B------:R-:W-:-:S02]  /*0ca0*/  IMAD.MOV.U32 R4, RZ, RZ, RZ ;  /* 0x000000ffff047224 */ /* 0x000fc400078e00ff */
[----:B------:R-:W-:Y:S01]  /*0cb0*/  FSEL R7, R0, R5, P0 ;  /* 0x0000000500077208 */ /* 0x000fe20000000000 */
[----:B------:R-:W-:Y:S02]  /*0cc0*/  IMAD.MOV.U32 R45, RZ, RZ, R48 ;  /* 0x000000ffff2d7224 */ /* 0x000fe400078e0030 */
[----:B------:R-:W-:Y:S02]  /*0cd0*/  SEL R4, R4, R3, P0 ;  /* 0x0000000304047207 */ /* 0x000fe40000000000 */
[----:B------:R-:W-:Y:S02]  /*0ce0*/  FSEL R3, R0, R49, P2 ;  /* 0x0000003100037208 */ /* 0x000fe40001000000 */
[----:B------:R-:W-:Y:S02]  /*0cf0*/  SEL R6, R6, R45, P2 ;  /* 0x0000002d06067207 */ /* 0x000fe40001000000 */
[----:B------:R-:W-:Y:S02]  /*0d00*/  @P1 LOP3.LUT R7, R5, 0x80000, RZ, 0xfc, !PT ;  /* 0x0008000005071812 */ /* 0x000fe400078efcff */
[----:B------:R-:W-:-:S03]  /*0d10*/  @P3 LOP3.LUT R3, R49, 0x80000, RZ, 0xfc, !PT ;  /* 0x0008000031033812 */ /* 0x000fc600078efcff */
[----:B------:R-:W-:Y:S01]  /*0d20*/  IMAD.MOV.U32 R5, RZ, RZ, R7 ;  /* 0x000000ffff057224 */ /* 0x000fe200078e0007 */
[----:B------:R-:W-:-:S05]  /*0d30*/  MOV R7, R3 ;  /* 0x0000000300077202 */ /* 0x000fca0000000f00 */
[----:B------:R-:W-:Y:S02]  /*0d40*/  DSETP.GEU.AND P1, PT, R40, R4, PT ;  /* 0x000000042800722a */ /* 0x000fe40003f2e000 */
[----:B------:R-:W-:-:S04]  /*0d50*/  DSETP.GT.AND P0, PT, R42, R6, PT ;  /* 0x000000062a00722a */ /* 0x000fc80003f04000 */
[----:B------:R-:W-:Y:S02]  /*0d60*/  FSEL R40, R40, R4, !P1 ;  /* 0x0000000428287208 */ /* 0x000fe40004800000 */
[----:B------:R-:W-:Y:S02]  /*0d70*/  FSEL R41, R41, R5, !P1 ;  /* 0x0000000529297208 */ /* 0x000fe40004800000 */
[----:B------:R-:W-:Y:S02]  /*0d80*/  FSEL R42, R42, R6, P0 ;  /* 0x000000062a2a7208 */ /* 0x000fe40000000000 */
[----:B------:R-:W-:Y:S01]  /*0d90*/  FSEL R43, R43, R7, P0 ;  /* 0x000000072b2b7208 */ /* 0x000fe20000000000 */
[----:B------:R-:W-:Y:S02]  /*0da0*/  DADD R6, R10, -R18 ;  /* 0x000000000a067229 */ /* 0x000fe40000000812 */
[----:B------:R-:W-:Y:S02]  /*0db0*/  DMUL R18, R18, R20 ;  /* 0x0000001412127228 */ /* 0x000fe40000000000 */
[----:B------:R-:W-:-:S02]  /*0dc0*/  DMUL R10, R10, R12 ;  /* 0x0000000c0a0a7228 */ /* 0x000fc40000000000 */
[----:B------:R-:W-:Y:S02]  /*0dd0*/  DADD R44, -R40, R42 ;  /* 0x00000000282c7229 */ /* 0x000fe4000000012a */
[----:B------:R-:W-:Y:S02]  /*0de0*/  DMUL R6, R42, R6 ;  /* 0x000000062a067228 */ /* 0x000fe40000000000 */
[----:B------:R-:W-:Y:S02]  /*0df0*/  DFMA R16, R20, R18, R16 ;  /* 0x000000121410722b */ /* 0x000fe40000000010 */
[----:B------:R-:W0:Y:S01]  /*0e00*/  MUFU.RCP64H R47, R45 ;  /* 0x0000002d002f7308 */ /* 0x000e220000001800 */
[----:B------:R-:W-:Y:S02]  /*0e10*/  DFMA R8, R12, R10, R8 ;  /* 0x0000000a0c08722b */ /* 0x000fe40000000008 */
[----:B0-----:R-:W-:-:S08]  /*0e20*/  DFMA R4, -R44, R46, 1 ;  /* 0x3ff000002c04742b */ /* 0x001fd0000000012e */
[----:B------:R-:W-:Y:S02]  /*0e30*/  DFMA R48, R4, R4, R4 ;  /* 0x000000040430722b */ /* 0x000fe40000000004 */
[----:B------:R-:W-:-:S06]  /*0e40*/  DMUL R4, R26, R40 ;  /* 0x000000281a047228 */ /* 0x000fcc0000000000 */
[----:B------:R-:W-:Y:S02]  /*0e50*/  DFMA R48, R46, R48, R46 ;  /* 0x000000302e30722b */ /* 0x000fe4000000002e */
[----:B------:R-:W-:-:S06]  /*0e60*/  DFMA R4, R42, R24, -R4 ;  /* 0x000000182a04722b */ /* 0x000fcc0000000804 */
[----:B------:R-:W-:Y:S02]  /*0e70*/  DFMA R24, -R44, R48, 1 ;  /* 0x3ff000002c18742b */ /* 0x000fe40000000130 */
[----:B------:R-:W-:-:S06]  /*0e80*/  DFMA R50, -R40, R6, R4 ;  /* 0x000000062832722b */ /* 0x000fcc0000000104 */
[----:B------:R-:W-:-:S04]  /*0e90*/  DFMA R24, R48, R24, R48 ;  /* 0x000000183018722b */ /* 0x000fc80000000030 */
[----:B------:R-:W-:-:S04]  /*0ea0*/  FSETP.GEU.AND P1, PT, |R51|, 6.5827683646048100446e-37, PT ;  /* 0x036000003300780b */ /* 0x000fc80003f2e200 */
        /* <DEDUP_REMOVED lines=8> */
[----:B------:R-:W-:-:S07]  /*0f30*/  IMAD.MOV.U32 R49, RZ, RZ, R45 ;  /* 0x000000ffff317224 */ /* 0x000fce00078e002d */
[----:B------:R-:W-:Y:S05]  /*0f40*/  CALL.REL.NOINC `($__internal_2_$__cuda_sm20_div_rn_f64_full) ;  /* 0x00000004005c7944 */ /* 0x000fea0003c00000 */
.L_x_38:
[----:B------:R-:W-:Y:S05]  /*0f50*/  BSYNC.RECONVERGENT B0 ;  /* 0x0000000000007941 */ /* 0x000fea0003800200 */
.L_x_37:
[----:B------:R-:W0:Y:S01]  /*0f60*/  MUFU.RCP64H R7, R45 ;  /* 0x0000002d00077308 */ /* 0x000e220000001800 */
[----:B------:R-:W-:Y:S01]  /*0f70*/  IMAD.MOV.U32 R6, RZ, RZ, 0x1 ;  /* 0x00000001ff067424 */ /* 0x000fe200078e00ff */
[----:B------:R-:W-:Y:S01]  /*0f80*/  DMUL R16, R40, R16 ;  /* 0x0000001028107228 */ /* 0x000fe20000000000 */
[----:B------:R-:W-:Y:S01]  /*0f90*/  BSSY.RECONVERGENT B0, `(.L_x_39) ;  /* 0x000001a000007945 */ /* 0x000fe20003800200 */
[----:B------:R-:W-:-:S06]  /*0fa0*/  DADD R10, -R26, R10 ;  /* 0x000000001a0a7229 */ /* 0x000fcc000000010a */
[C---:B------:R-:W-:Y:S02]  /*0fb0*/  DFMA R8, R42.reuse, R8, -R16 ;  /* 0x000000082a08722b */ /* 0x040fe40000000810 */
[----:B------:R-:W-:Y:S02]  /*0fc0*/  DMUL R10, R42, R10 ;  /* 0x0000000a2a0a7228 */ /* 0x000fe40000000000 */
[----:B0-----:R-:W-:-:S06]  /*0fd0*/  DFMA R12, -R44, R6, 1 ;  /* 0x3ff000002c0c742b */ /* 0x001fcc0000000106 */
[----:B------:R-:W-:Y:S01]  /*0fe0*/  DFMA R50, -R40, R10, R8 ;  /* 0x0000000a2832722b */ /* 0x000fe20000000108 */
[----:B------:R-:W0:Y:S01]  /*0ff0*/  LDC.64 R8, c[0x0][0x3a8] ;  /* 0x0000ea00ff087b82 */ /* 0x000e220000000a00 */
[----:B------:R-:W-:-:S08]  /*1000*/  DFMA R12, R12, R12, R12 ;  /* 0x0000000c0c0c722b */ /* 0x000fd0000000000c */
[----:B------:R-:W-:Y:S01]  /*1010*/  FSETP.GEU.AND P1, PT, |R51|, 6.5827683646048100446e-37, PT ;  /* 0x036000003300780b */ /* 0x000fe20003f2e200 */
[----:B------:R-:W-:-:S08]  /*1020*/  DFMA R12, R6, R12, R6 ;  /* 0x0000000c060c722b */ /* 0x000fd00000000006 */
[----:B------:R-:W-:Y:S01]  /*1030*/  DFMA R6, -R44, R12, 1 ;  /* 0x3ff000002c06742b */ /* 0x000fe2000000010c */
[----:B0-----:R-:W-:-:S07]  /*1040*/  IMAD.WIDE R8, R2, 0x8, R8 ;  /* 0x0000000802087825 */ /* 0x001fce00078e0208 */
[----:B------:R-:W-:Y:S01]  /*1050*/  DFMA R12, R12, R6, R12 ;  /* 0x000000060c0c722b */ /* 0x000fe2000000000c */
[----:B------:R0:W-:Y:S07]  /*1060*/  STG.E.64 desc[UR4][R8.64], R4 ;  /* 0x0000000408007986 */ /* 0x0001ee000c101b04 */
[----:B------:R-:W-:-:S08]  /*1070*/  DMUL R6, R12, R50 ;  /* 0x000000320c067228 */ /* 0x000fd00000000000 */
[----:B------:R-:W-:-:S08]  /*1080*/  DFMA R10, -R44, R6, R50 ;  /* 0x000000062c0a722b */ /* 0x000fd00000000132 */
[----:B------:R-:W-:-:S10]  /*1090*/  DFMA R2, R12, R10, R6 ;  /* 0x0000000a0c02722b */ /* 0x000fd40000000006 */
[----:B------:R-:W-:-:S05]  /*10a0*/  FFMA R0, RZ, R45, R3 ;  /* 0x0000002dff007223 */ /* 0x000fca0000000003 */
[----:B------:R-:W-:-:S13]  /*10b0*/  FSETP.GT.AND P0, PT, |R0|, 1.469367938527859385e-39, PT ;  /* 0x001000000000780b */ /* 0x000fda0003f04200 */
[----:B0-----:R-:W-:Y:S05]  /*10c0*/  @P0 BRA P1, `(.L_x_40) ;  /* 0x0000000000180947 */ /* 0x001fea0000800000 */
[----:B------:R-:W-:Y:S01]  /*10d0*/  MOV R48, R44 ;  /* 0x0000002c00307202 */ /* 0x000fe20000000f00 */
[----:B------:R-:W-:Y:S01]  /*10e0*/  IMAD.MOV.U32 R49, RZ, RZ, R45 ;  /* 0x000000ffff317224 */ /* 0x000fe200078e002d */
[----:B------:R-:W-:-:S07]  /*10f0*/  MOV R0, 0x1110 ;  /* 0x0000111000007802 */ /* 0x000fce0000000f00 */
[----:B------:R-:W-:Y:S05]  /*1100*/  CALL.REL.NOINC `($__internal_2_$__cuda_sm20_div_rn_f64_full) ;  /* 0x0000000000ec7944 */ /* 0x000fea0003c00000 */
[----:B------:R-:W-:Y:S02]  /*1110*/  IMAD.MOV.U32 R2, RZ, RZ, R4 ;  /* 0x000000ffff027224 */ /* 0x000fe400078e0004 */
[----:B------:R-:W-:-:S07]  /*1120*/  IMAD.MOV.U32 R3, RZ, RZ, R5 ;  /* 0x000000ffff037224 */ /* 0x000fce00078e0005 */
.L_x_40:
[----:B------:R-:W-:Y:S05]  /*1130*/  BSYNC.RECONVERGENT B0 ;  /* 0x0000000000007941 */ /* 0x000fea0003800200 */
.L_x_39:
[----:B------:R-:W0:Y:S01]  /*1140*/  MUFU.RCP64H R5, R45 ;  /* 0x0000002d00057308 */ /* 0x000e220000001800 */
[----:B------:R-:W-:Y:S01]  /*1150*/  IMAD.MOV.U32 R4, RZ, RZ, 0x1 ;  /* 0x00000001ff047424 */ /* 0x000fe200078e00ff */
[----:B------:R-:W-:Y:S01]  /*1160*/  DADD R14, R14, -R28 ;  /* 0x000000000e0e7229 */ /* 0x000fe2000000081c */
[----:B------:R1:W-:Y:S01]  /*1170*/  STG.E.64 desc[UR4][R8.64+0x8], R2 ;  /* 0x0000080208007986 */ /* 0x0003e2000c101b04 */
[----:B------:R-:W-:Y:S01]  /*1180*/  DMUL R36, R36, R40 ;  /* 0x0000002824247228 */ /* 0x000fe20000000000 */
[----:B------:R-:W-:Y:S05]  /*1190*/  BSSY.RECONVERGENT B0, `(.L_x_41) ;  /* 0x0000014000007945 */ /* 0x000fea0003800200 */
[----:B------:R-:W-:-:S02]  /*11a0*/  DMUL R14, R42, R14 ;  /* 0x0000000e2a0e7228 */ /* 0x000fc40000000000 */
[----:B------:R-:W-:Y:S02]  /*11b0*/  DFMA R32, R32, R42, -R36 ;  /* 0x0000002a2020722b */ /* 0x000fe40000000824 */
[----:B0-----:R-:W-:-:S06]  /*11c0*/  DFMA R6, -R44, R4, 1 ;  /* 0x3ff000002c06742b */ /* 0x001fcc0000000104 */
[----:B------:R-:W-:Y:S02]  /*11d0*/  DFMA R50, -R40, R14, R32 ;  /* 0x0000000e2832722b */ /* 0x000fe40000000120 */
[----:B------:R-:W-:-:S08]  /*11e0*/  DFMA R6, R6, R6, R6 ;  /* 0x000000060606722b */ /* 0x000fd00000000006 */
[----:B------:R-:W-:Y:S01]  /*11f0*/  FSETP.GEU.AND P1, PT, |R51|, 6.5827683646048100446e-37, PT ;  /* 0x036000003300780b */ /* 0x000fe20003f2e200 */
        /* <DEDUP_REMOVED lines=10> */
[----:B------:R-:W-:Y:S02]  /*12a0*/  MOV R49, R45 ;  /* 0x0000002d00317202 */ /* 0x000fe40000000f00 */
[----:B------:R-:W-:-:S07]  /*12b0*/  MOV R0, 0x12d0 ;  /* 0x000012d000007802 */ /* 0x000fce0000000f00 */
[----:B------:R-:W-:Y:S05]  /*12c0*/  CALL.REL.NOINC `($__internal_2_$__cuda_sm20_div_rn_f64_full) ;  /* 0x00000000007c7944 */ /* 0x000fea0003c00000 */
.L_x_42:
[----:B------:R-:W-:Y:S05]  /*12d0*/  BSYNC.RECONVERGENT B0 ;  /* 0x0000000000007941 */ /* 0x000fea0003800200 */
.L_x_41:
        /* <DEDUP_REMOVED lines=24> */
[----:B------:R-:W-:Y:S05]  /*1460*/  CALL.REL.NOINC `($__internal_2_$__cuda_sm20_div_rn_f64_full) ;  /* 0x0000000000147944 */ /* 0x000fea0003c00000 */
[----:B------:R-:W-:Y:S02]  /*1470*/  IMAD.MOV.U32 R2, RZ, RZ, R4 ;  /* 0x000000ffff027224 */ /* 0x000fe400078e0004 */
[----:B------:R-:W-:-:S07]  /*1480*/  IMAD.MOV.U32 R3, RZ, RZ, R5 ;  /* 0x000000ffff037224 */ /* 0x000fce00078e0005 */
.L_x_44:
[----:B------:R-:W-:Y:S05]  /*1490*/  BSYNC.RECONVERGENT B0 ;  /* 0x0000000000007941 */ /* 0x000fea0003800200 */
.L_x_43:
[----:B------:R-:W-:Y:S01]  /*14a0*/  STG.E.64 desc[UR4][R8.64+0x18], R2 ;  /* 0x0000180208007986 */ /* 0x000fe2000c101b04 */
[----:B------:R-:W-:Y:S05]  /*14b0*/  EXIT ;  /* 0x000000000000794d */ /* 0x000fea0003800000 */
        .weak           $__internal_2_$__cuda_sm20_div_rn_f64_full
        .type           $__internal_2_$__cuda_sm20_div_rn_f64_full,@function
        .size           $__internal_2_$__cuda_sm20_div_rn_f64_full,($__internal_3_$__cuda_sm20_dsqrt_rn_f64_mediumpath_v1 - $__internal_2_$__cuda_sm20_div_rn_f64_full)
$__internal_2_$__cuda_sm20_div_rn_f64_full:
[C---:B------:R-:W-:Y:S01]  /*14c0*/  FSETP.GEU.AND P0, PT, |R49|.reuse, 1.469367938527859385e-39, PT ;  /* 0x001000003100780b */ /* 0x040fe20003f0e200 */
[----:B------:R-:W-:Y:S01]  /*14d0*/  IMAD.MOV.U32 R52, RZ, RZ, 0x1 ;  /* 0x00000001ff347424 */ /* 0x000fe200078e00ff */
[----:B------:R-:W-:Y:S01]  /*14e0*/  LOP3.LUT R46, R49, 0x800fffff, RZ, 0xc0, !PT ;  /* 0x800fffff312e7812 */ /* 0x000fe200078ec0ff */
[----:B------:R-:W-:Y:S01]  /*14f0*/  BSSY.RECONVERGENT B1, `(.L_x_45) ;  /* 0x0000059000017945 */ /* 0x000fe20003800200 */
[C---:B------:R-:W-:Y:S02]  /*1500*/  FSETP.GEU.AND P2, PT, |R51|.reuse, 1.469367938527859385e-39, PT ;  /* 0x001000003300780b */ /* 0x040fe40003f4e200 */
[----:B------:R-:W-:Y:S02]  /*1510*/  LOP3.LUT R47, R46, 0x3ff00000, RZ, 0xfc, !PT ;  /* 0x3ff000002e2f7812 */ /* 0x000fe400078efcff */
[----:B------:R-:W-:Y:S02]  /*1520*/  MOV R46, R48 ;  /* 0x00000030002e7202 */ /* 0x000fe40000000f00 */
[----:B------:R-:W-:-:S02]  /*1530*/  LOP3.LUT R3, R51, 0x7ff00000, RZ, 0xc0, !PT ;  /* 0x7ff0000033037812 */ /* 0x000fc400078ec0ff */
[----:B------:R-:W-:Y:S01]  /*1540*/  LOP3.LUT R6, R49, 0x7ff00000, RZ, 0xc0, !PT ;  /* 0x7ff0000031067812 */ /* 0x000fe200078ec0ff */
[----:B------:R-:W-:-:S03]  /*1550*/  @!P0 DMUL R46, R48, 8.98846567431157953865e+307 ;  /* 0x7fe00000302e8828 */ /* 0x000fc60000000000 */
[----:B------:R-:W-:Y:S01]  /*1560*/  ISETP.GE.U32.AND P1, PT, R3, R6, PT ;  /* 0x000000060300720c */ /* 0x000fe20003f26070 */
[----:B------:R-:W-:Y:S01]  /*1570*/  @!P2 IMAD.MOV.U32 R58, RZ, RZ, RZ ;  /* 0x000000ffff3aa224 */ /* 0x000fe200078e00ff */
[----:B------:R-:W-:Y:S01]  /*1580*/  @!P2 LOP3.LUT R4, R49, 0x7ff00000, RZ, 0xc0, !PT ;  /* 0x7ff000003104a812 */ /* 0x000fe200078ec0ff */
[----:B------:R-:W0:Y:S03]  /*1590*/  MUFU.RCP64H R53, R47 ;  /* 0x0000002f00357308 */ /* 0x000e260000001800 */
[----:B------:R-:W-:Y:S01]  /*15a0*/  @!P2 ISETP.GE.U32.AND P3, PT, R3, R4, PT ;  /* 0x000000040300a20c */ /* 0x000fe20003f66070 */
[----:B------:R-:W-:Y:S01]  /*15b0*/  IMAD.MOV.U32 R4, RZ, RZ, 0x1ca00000 ;  /* 0x1ca00000ff047424 */ /* 0x000fe200078e00ff */
[----:B------:R-:W-:-:S04]  /*15c0*/  @!P0 LOP3.LUT R6, R47, 0x7ff00000, RZ, 0xc0, !PT ;  /* 0x7ff000002f068812 */ /* 0x000fc800078ec0ff */
[----:B------:R-:W-:-:S04]  /*15d0*/  @!P2 SEL R5, R4, 0x63400000, !P3 ;  /* 0x634000000405a807 */ /* 0x000fc80005800000 */
[----:B------:R-:W-:Y:S01]  /*15e0*/  @!P2 LOP3.LUT R5, R5, 0x80000000, R51, 0xf8, !PT ;  /* 0x800000000505a812 */ /* 0x000fe200078ef833 */
[----:B0-----:R-:W-:-:S03]  /*15f0*/  DFMA R56, R52, -R46, 1 ;  /* 0x3ff000003438742b */ /* 0x001fc6000000082e */
[----:B------:R-:W-:Y:S01]  /*1600*/  @!P2 LOP3.LUT R59, R5, 0x100000, RZ, 0xfc, !PT ;  /* 0x00100000053ba812 */ /* 0x000fe200078efcff */
[----:B------:R-:W-:-:S04]  /*1610*/  IMAD.MOV.U32 R5, RZ, RZ, R3 ;  /* 0x000000ffff057224 */ /* 0x000fc800078e0003 */
        /* <DEDUP_REMOVED lines=9> */
[----:B------:R-:W-:Y:S01]  /*16b0*/  DMUL R54, R56, R52 ;  /* 0x0000003438367228 */ /* 0x000fe20000000000 */
[----:B------:R-:W-:-:S04]  /*16c0*/  IADD3 R7, PT, PT, R5, -0x1, RZ ;  /* 0xffffffff05077810 */ /* 0x000fc80007ffe0ff */
[----:B------:R-:W-:Y:S01]  /*16d0*/  ISETP.GT.U32.AND P0, PT, R7, 0x7feffffe, PT ;  /* 0x7feffffe0700780c */ /* 0x000fe20003f04070 */
[----:B------:R-:W-:Y:S02]  /*16e0*/  VIADD R7, R6, 0xffffffff ;  /* 0xffffffff06077836 */ /* 0x000fe40000000000 */
[----:B------:R-:W-:-:S03]  /*16f0*/  DFMA R58, R54, -R46, R52 ;  /* 0x8000002e363a722b */ /* 0x000fc60000000034 */
[----:B------:R-:W-:-:S05]  /*1700*/  ISETP.GT.U32.OR P0, PT, R7, 0x7feffffe, P0 ;  /* 0x7feffffe0700780c */ /* 0x000fca0000704470 */
[----:B------:R-:W-:-:S08]  /*1710*/  DFMA R54, R56, R58, R54 ;  /* 0x0000003a3836722b */ /* 0x000fd00000000036 */
[----:B------:R-:W-:Y:S05]  /*1720*/  @P0 BRA `(.L_x_46) ;  /* 0x0000000000740947 */ /* 0x000fea0003800000 */
[----:B------:R-:W-:-:S04]  /*1730*/  LOP3.LUT R6, R49, 0x7ff00000, RZ, 0xc0, !PT ;  /* 0x7ff0000031067812 */ /* 0x000fc800078ec0ff */
[CC--:B------:R-:W-:Y:S02]  /*1740*/  VIADDMNMX R5, R3.reuse, -R6.reuse, 0xb9600000, !PT ;  /* 0xb960000003057446 */ /* 0x0c0fe40007800906 */
[----:B------:R-:W-:Y:S01]  /*1750*/  ISETP.GE.U32.AND P0, PT, R3, R6, PT ;  /* 0x000000060300720c */ /* 0x000fe20003f06070 */
[----:B------:R-:W-:Y:S01]  /*1760*/  IMAD.MOV.U32 R6, RZ, RZ, RZ ;  /* 0x000000ffff067224 */ /* 0x000fe200078e00ff */
[----:B------:R-:W-:Y:S02]  /*1770*/  VIMNMX R5, PT, PT, R5, 0x46a00000, PT ;  /* 0x46a0000005057848 */ /* 0x000fe40003fe0100 */
[----:B------:R-:W-:-:S05]  /*1780*/  SEL R4, R4, 0x63400000, !P0 ;  /* 0x6340000004047807 */ /* 0x000fca0004000000 */
[----:B------:R-:W-:-:S04]  /*1790*/  IMAD.IADD R4, R5, 0x1, -R4 ;  /* 0x0000000105047824 */ /* 0x000fc800078e0a04 */
[----:B------:R-:W-:-:S06]  /*17a0*/  VIADD R7, R4, 0x7fe00000 ;  /* 0x7fe0000004077836 */ /* 0x000fcc0000000000 */
[----:B------:R-:W-:-:S10]  /*17b0*/  DMUL R56, R54, R6 ;  /* 0x0000000636387228 */ /* 0x000fd40000000000 */
[----:B------:R-:W-:-:S13]  /*17c0*/  FSETP.GTU.AND P0, PT, |R57|, 1.469367938527859385e-39, PT ;  /* 0x001000003900780b */ /* 0x000fda0003f0c200 */
[----:B------:R-:W-:Y:S05]  /*17d0*/  @P0 BRA `(.L_x_47) ;  /* 0x0000000000a80947 */ /* 0x000fea0003800000 */
[----:B------:R-:W-:-:S06]  /*17e0*/  DFMA R46, R54, -R46, R52 ;  /* 0x8000002e362e722b */ /* 0x000fcc0000000034 */
[----:B------:R-:W-:-:S04]  /*17f0*/  IMAD.MOV.U32 R46, RZ, RZ, RZ ;  /* 0x000000ffff2e7224 */ /* 0x000fc800078e00ff */
[C---:B------:R-:W-:Y:S02]  /*1800*/  FSETP.NEU.AND P0, PT, R47.reuse, RZ, PT ;  /* 0x000000ff2f00720b */ /* 0x040fe40003f0d000 */
[----:B------:R-:W-:-:S04]  /*1810*/  LOP3.LUT R48, R47, 0x80000000, R49, 0x48, !PT ;  /* 0x800000002f307812 */ /* 0x000fc800078e4831 */
[----:B------:R-:W-:-:S07]  /*1820*/  LOP3.LUT R47, R48, R7, RZ, 0xfc, !PT ;  /* 0x00000007302f7212 */ /* 0x000fce00078efcff */
[----:B------:R-:W-:Y:S05]  /*1830*/  @!P0 BRA `(.L_x_47) ;  /* 0x0000000000908947 */ /* 0x000fea0003800000 */
[C---:B------:R-:W-:Y:S01]  /*1840*/  IADD3 R7, PT, PT, -R4.reuse, RZ, RZ ;  /* 0x000000ff04077210 */ /* 0x040fe20007ffe1ff */
[----:B------:R-:W-:Y:S01]  /*1850*/  IMAD.MOV.U32 R6, RZ, RZ, RZ ;  /* 0x000000ffff067224 */ /* 0x000fe200078e00ff */
[----:B------:R-:W-:-:S05]  /*1860*/  IADD3 R4, PT, PT, -R4, -0x43300000, RZ ;  /* 0xbcd0000004047810 */ /* 0x000fca0007ffe1ff */
[----:B------:R-:W-:Y:S02]  /*1870*/  DFMA R6, R56, -R6, R54 ;  /* 0x800000063806722b */ /* 0x000fe40000000036 */
[----:B------:R-:W-:-:S08]  /*1880*/  DMUL.RP R54, R54, R46 ;  /* 0x0000002e36367228 */ /* 0x000fd00000008000 */
[----:B------:R-:W-:Y:S02]  /*1890*/  FSETP.NEU.AND P0, PT, |R7|, R4, PT ;  /* 0x000000040700720b */ /* 0x000fe40003f0d200 */
[----:B------:R-:W-:Y:S02]  /*18a0*/  LOP3.LUT R48, R55, R48, RZ, 0x3c, !PT ;  /* 0x0000003037307212 */ /* 0x000fe400078e3cff */
[----:B------:R-:W-:Y:S02]  /*18b0*/  FSEL R4, R54, R56, !P0 ;  /* 0x0000003836047208 */ /* 0x000fe40004000000 */
[----:B------:R-:W-:-:S03]  /*18c0*/  FSEL R5, R48, R57, !P0 ;  /* 0x0000003930057208 */ /* 0x000fc60004000000 */
[----:B------:R-:W-:Y:S02]  /*18d0*/  IMAD.MOV.U32 R56, RZ, RZ, R4 ;  /* 0x000000ffff387224 */ /* 0x000fe400078e0004 */
[----:B------:R-:W-:Y:S01]  /*18e0*/  IMAD.MOV.U32 R57, RZ, RZ, R5 ;  /* 0x000000ffff397224 */ /* 0x000fe200078e0005 */
[----:B------:R-:W-:Y:S06]  /*18f0*/  BRA `(.L_x_47) ;  /* 0x0000000000607947 */ /* 0x000fec0003800000 */
.L_x_46:
        /* <DEDUP_REMOVED lines=12> */
[----:B------:R-:W-:Y:S01]  /*19c0*/  @!P0 IMAD.MOV.U32 R57, RZ, RZ, R49 ;  /* 0x000000ffff398224 */ /* 0x000fe200078e0031 */
[----:B------:R-:W-:Y:S01]  /*19d0*/  @!P0 MOV R56, RZ ;  /* 0x000000ff00388202 */ /* 0x000fe20000000f00 */
[----:B------:R-:W-:Y:S02]  /*19e0*/  @P0 IMAD.MOV.U32 R56, RZ, RZ, RZ ;  /* 0x000000ffff380224 */ /* 0x000fe400078e00ff */
[----:B------:R-:W-:Y:S01]  /*19f0*/  @P0 IMAD.MOV.U32 R57, RZ, RZ, R3 ;  /* 0x000000ffff390224 */ /* 0x000fe200078e0003 */
[----:B------:R-:W-:Y:S06]  /*1a00*/  BRA `(.L_x_47) ;  /* 0x00000000001c7947 */ /* 0x000fec0003800000 */
.L_x_49:
[----:B------:R-:W-:Y:S01]  /*1a10*/  LOP3.LUT R3, R49, 0x80000, RZ, 0xfc, !PT ;  /* 0x0008000031037812 */ /* 0x000fe200078efcff */
[----:B------:R-:W-:-:S03]  /*1a20*/  IMAD.MOV.U32 R56, RZ, RZ, R48 ;  /* 0x000000ffff387224 */ /* 0x000fc600078e0030 */
[----:B------:R-:W-:Y:S01]  /*1a30*/  MOV R57, R3 ;  /* 0x0000000300397202 */ /* 0x000fe20000000f00 */
[----:B------:R-:W-:Y:S06]  /*1a40*/  BRA `(.L_x_47) ;  /* 0x00000000000c7947 */ /* 0x000fec0003800000 */
.L_x_48:
[----:B------:R-:W-:Y:S01]  /*1a50*/  LOP3.LUT R3, R51, 0x80000, RZ, 0xfc, !PT ;  /* 0x0008000033037812 */ /* 0x000fe200078efcff */
[----:B------:R-:W-:-:S04]  /*1a60*/  IMAD.MOV.U32 R56, RZ, RZ, R50 ;  /* 0x000000ffff387224 */ /* 0x000fc800078e0032 */
[----:B------:R-:W-:-:S07]  /*1a70*/  IMAD.MOV.U32 R57, RZ, RZ, R3 ;  /* 0x000000ffff397224 */ /* 0x000fce00078e0003 */
.L_x_47:
[----:B------:R-:W-:Y:S05]  /*1a80*/  BSYNC.RECONVERGENT B1 ;  /* 0x0000000000017941 */ /* 0x000fea0003800200 */
.L_x_45:
[----:B------:R-:W-:Y:S01]  /*1a90*/  MOV R6, R0 ;  /* 0x0000000000067202 */ /* 0x000fe20000000f00 */
[----:B------:R-:W-:Y:S02]  /*1aa0*/  IMAD.MOV.U32 R7, RZ, RZ, 0x0 ;  /* 0x00000000ff077424 */ /* 0x000fe400078e00ff */
[----:B------:R-:W-:Y:S02]  /*1ab0*/  IMAD.MOV.U32 R4, RZ, RZ, R56 ;  /* 0x000000ffff047224 */ /* 0x000fe400078e0038 */
[----:B------:R-:W-:Y:S01]  /*1ac0*/  IMAD.MOV.U32 R5, RZ, RZ, R57 ;  /* 0x000000ffff057224 */ /* 0x000fe200078e0039 */
[----:B------:R-:W-:Y:S06]  /*1ad0*/  RET.REL.NODEC R6 `(_Z29update_struct_do_compute_flux12UpdateStruct) ;  /* 0xffffffe406487950 */ /* 0x000fec0003c3ffff */
        .weak           $__internal_3_$__cuda_sm20_dsqrt_rn_f64_mediumpath_v1
        .type           $__internal_3_$__cuda_sm20_dsqrt_rn_f64_mediumpath_v1,@function
        .size           $__internal_3_$__cuda_sm20_dsqrt_rn_f64_mediumpath_v1,(.L_x_58 - $__internal_3_$__cuda_sm20_dsqrt_rn_f64_mediumpath_v1)
$__internal_3_$__cuda_sm20_dsqrt_rn_f64_mediumpath_v1:
[----:B------:R-:W-:Y:S01]  /*1ae0*/  ISETP.GE.U32.AND P0, PT, R6, -0x3400000, PT ;  /* 0xfcc000000600780c */ /* 0x000fe20003f06070 */
[----:B------:R-:W-:-:S12]  /*1af0*/  BSSY.RECONVERGENT B1, `(.L_x_50) ;  /* 0x0000023000017945 */ /* 0x000fd80003800200 */
[----:B------:R-:W-:Y:S05]  /*1b00*/  @!P0 BRA `(.L_x_51) ;  /* 0x0000000000208947 */ /* 0x000fea0003800000 */
[----:B------:R-:W-:-:S10]  /*1b10*/  DFMA.RM R6, R48, R44, R46 ;  /* 0x0000002c3006722b */ /* 0x000fd4000000402e */
[----:B------:R-:W-:-:S05]  /*1b20*/  IADD3 R44, P0, PT, R6, 0x1, RZ ;  /* 0x00000001062c7810 */ /* 0x000fca0007f1e0ff */
[----:B------:R-:W-:-:S06]  /*1b30*/  IMAD.X R45, RZ, RZ, R7, P0 ;  /* 0x000000ffff2d7224 */ /* 0x000fcc00000e0607 */
[----:B------:R-:W-:-:S08]  /*1b40*/  DFMA.RP R4, -R6, R44, R4 ;  /* 0x0000002c0604722b */ /* 0x000fd00000008104 */
[----:B------:R-:W-:-:S06]  /*1b50*/  DSETP.GT.AND P0, PT, R4, RZ, PT ;  /* 0x000000ff0400722a */ /* 0x000fcc0003f04000 */
[----:B------:R-:W-:Y:S02]  /*1b60*/  FSEL R6, R44, R6, P0 ;  /* 0x000000062c067208 */ /* 0x000fe40000000000 */
[----:B------:R-:W-:Y:S01]  /*1b70*/  FSEL R7, R45, R7, P0 ;  /* 0x000000072d077208 */ /* 0x000fe20000000000 */
[----:B------:R-:W-:Y:S06]  /*1b80*/  BRA `(.L_x_52) ;  /* 0x0000000000647947 */ /* 0x000fec0003800000 */
.L_x_51:
[----:B------:R-:W-:-:S14]  /*1b90*/  DSETP.NE.AND P0, PT, R4, RZ, PT ;  /* 0x000000ff0400722a */ /* 0x000fdc0003f05000 */
[----:B------:R-:W-:Y:S05]  /*1ba0*/  @!P0 BRA `(.L_x_53) ;  /* 0x0000000000588947 */ /* 0x000fea0003800000 */
[----:B------:R-:W-:-:S13]  /*1bb0*/  ISETP.GE.AND P0, PT, R5, RZ, PT ;  /* 0x000000ff0500720c */ /* 0x000fda0003f06270 */
[----:B------:R-:W-:Y:S02]  /*1bc0*/  @!P0 IMAD.MOV.U32 R6, RZ, RZ, 0x0 ;  /* 0x00000000ff068424 */ /* 0x000fe400078e00ff */
[----:B------:R-:W-:Y:S01]  /*1bd0*/  @!P0 IMAD.MOV.U32 R7, RZ, RZ, -0x80000 ;  /* 0xfff80000ff078424 */ /* 0x000fe200078e00ff */
[----:B------:R-:W-:Y:S06]  /*1be0*/  @!P0 BRA `(.L_x_52) ;  /* 0x00000000004c8947 */ /* 0x000fec0003800000 */
[----:B------:R-:W-:-:S13]  /*1bf0*/  ISETP.GT.AND P0, PT, R5, 0x7fefffff, PT ;  /* 0x7fefffff0500780c */ /* 0x000fda0003f04270 */
[----:B------:R-:W-:Y:S05]  /*1c00*/  @P0 BRA `(.L_x_53) ;  /* 0x0000000000400947 */ /* 0x000fea0003800000 */
[----:B------:R-:W-:Y:S01]  /*1c10*/  DMUL R4, R4, 8.11296384146066816958e+31 ;  /* 0x4690000004047828 */ /* 0x000fe20000000000 */
[----:B------:R-:W-:Y:S01]  /*1c20*/  MOV R6, RZ ;  /* 0x000000ff00067202 */ /* 0x000fe20000000f00 */
[----:B------:R-:W-:Y:S02]  /*1c30*/  IMAD.MOV.U32 R46, RZ, RZ, 0x0 ;  /* 0x00000000ff2e7424 */ /* 0x000fe400078e00ff */
[----:B------:R-:W-:Y:S02]  /*1c40*/  IMAD.MOV.U32 R47, RZ, RZ, 0x3fd80000 ;  /* 0x3fd80000ff2f7424 */ /* 0x000fe400078e00ff */
[----:B------:R-:W0:Y:S02]  /*1c50*/  MUFU.RSQ64H R7, R5 ;  /* 0x0000000500077308 */ /* 0x000e240000001c00 */
[----:B0-----:R-:W-:-:S08]  /*1c60*/  DMUL R44, R6, R6 ;  /* 0x00000006062c7228 */ /* 0x001fd00000000000 */
[----:B------:R-:W-:-:S08]  /*1c70*/  DFMA R44, R4, -R44, 1 ;  /* 0x3ff00000042c742b */ /* 0x000fd0000000082c */
[----:B------:R-:W-:Y:S02]  /*1c80*/  DFMA R46, R44, R46, 0.5 ;  /* 0x3fe000002c2e742b */ /* 0x000fe4000000002e */
[----:B------:R-:W-:-:S08]  /*1c90*/  DMUL R44, R6, R44 ;  /* 0x0000002c062c7228 */ /* 0x000fd00000000000 */
[----:B------:R-:W-:-:S08]  /*1ca0*/  DFMA R44, R46, R44, R6 ;  /* 0x0000002c2e2c722b */ /* 0x000fd00000000006 */
[----:B------:R-:W-:Y:S02]  /*1cb0*/  DMUL R6, R4, R44 ;  /* 0x0000002c04067228 */ /* 0x000fe40000000000 */
[----:B------:R-:W-:-:S06]  /*1cc0*/  VIADD R45, R45, 0xfff00000 ;  /* 0xfff000002d2d7836 */ /* 0x000fcc0000000000 */
[----:B------:R-:W-:-:S08]  /*1cd0*/  DFMA R46, R6, -R6, R4 ;  /* 0x80000006062e722b */ /* 0x000fd00000000004 */
[----:B------:R-:W-:-:S10]  /*1ce0*/  DFMA R6, R44, R46, R6 ;  /* 0x0000002e2c06722b */ /* 0x000fd40000000006 */
[----:B------:R-:W-:Y:S01]  /*1cf0*/  VIADD R7, R7, 0xfcb00000 ;  /* 0xfcb0000007077836 */ /* 0x000fe20000000000 */
[----:B------:R-:W-:Y:S06]  /*1d00*/  BRA `(.L_x_52) ;  /* 0x0000000000047947 */ /* 0x000fec0003800000 */
.L_x_53:
[----:B------:R-:W-:-:S11]  /*1d10*/  DADD R6, R4, R4 ;  /* 0x0000000004067229 */ /* 0x000fd60000000004 */
.L_x_52:
[----:B------:R-:W-:Y:S05]  /*1d20*/  BSYNC.RECONVERGENT B1 ;  /* 0x0000000000017941 */ /* 0x000fea0003800200 */
.L_x_50:
[----:B------:R-:W-:Y:S01]  /*1d30*/  IMAD.MOV.U32 R4, RZ, RZ, R0 ;  /* 0x000000ffff047224 */ /* 0x000fe200078e0000 */
[----:B------:R-:W-:Y:S01]  /*1d40*/  MOV R48, R6 ;  /* 0x0000000600307202 */ /* 0x000fe20000000f00 */
[----:B------:R-:W-:Y:S02]  /*1d50*/  IMAD.MOV.U32 R5, RZ, RZ, 0x0 ;  /* 0x00000000ff057424 */ /* 0x000fe400078e00ff */
[----:B------:R-:W-:Y:S02]  /*1d60*/  IMAD.MOV.U32 R49, RZ, RZ, R7 ;  /* 0x000000ffff317224 */ /* 0x000fe400078e0007 */
[----:B------:R-:W-:Y:S05]  /*1d70*/  RET.REL.NODEC R4 `(_Z29update_struct_do_compute_flux12UpdateStruct) ;  /* 0xffffffe004a07950 */ /* 0x000fea0003c3ffff */
.L_x_54:
        /* <DEDUP_REMOVED lines=16> */
.L_x_58:


//--------------------- .nv.shared.reserved.0     --------------------------
	.section	.nv.shared.reserved.0,"aw",@nobits
	.weak		__nv_reservedSMEM_offset_0_alias
	.size		__nv_reservedSMEM_offset_0_alias, 0, 64
	.other		__nv_reservedSMEM_offset_0_alias,@"STO_CUDA_RESERVED_SHARED STV_DEFAULT"
__nv_reservedSMEM_offset_0_alias:
	.zero		0
	.zero		64


//--------------------- .nv.constant0._Z29update_struct_do_cons_to_prim12UpdateStruct --------------------------
	.section	.nv.constant0._Z29update_struct_do_cons_to_prim12UpdateStruct,"a",@progbits
	.sectionflags	@""
	.align	4
.nv.constant0._Z29update_struct_do_cons_to_prim12UpdateStruct:
	.zero		944


//--------------------- .nv.constant0._Z29update_struct_do_advance_cons12UpdateStructd --------------------------
	.section	.nv.constant0._Z29update_struct_do_advance_cons12UpdateStructd,"a",@progbits
	.sectionflags	@""
	.align	4
.nv.constant0._Z29update_struct_do_advance_cons12UpdateStructd:
	.zero		952


//--------------------- .nv.constant0._Z29update_struct_do_compute_flux12UpdateStruct --------------------------
	.section	.nv.constant0._Z29update_struct_do_compute_flux12UpdateStruct,"a",@progbits
	.sectionflags	@""
	.align	4
.nv.constant0._Z29update_struct_do_compute_flux12UpdateStruct:
	.zero		944


//--------------------- SYMBOLS --------------------------

	.type		.nv.reservedSmem.offset0,@object
	.size		.nv.reservedSmem.offset0,0x4
